//
// Generated by NVIDIA NVVM Compiler
//
// Compiler Build ID: CL-36424714
// Cuda compilation tools, release 13.0, V13.0.88
// Based on NVVM 20.0.0
//

.version 9.0
.target sm_100
.address_size 64

	// .globl	_Z7init_dpPjj
.extern .shared .align 16 .b8 dst_buffer[];

.visible .entry _Z7init_dpPjj(
	.param .u64 .ptr .align 1 _Z7init_dpPjj_param_0,
	.param .u32 _Z7init_dpPjj_param_1
)
{
	.reg .pred 	%p<11>;
	.reg .b32 	%r<28>;
	.reg .b64 	%rd<22>;

	ld.param.u64 	%rd6, [_Z7init_dpPjj_param_0];
	ld.param.u32 	%r13, [_Z7init_dpPjj_param_1];
	cvta.to.global.u64 	%rd1, %rd6;
	mov.u32 	%r14, %ctaid.x;
	mov.u32 	%r15, %ntid.x;
	mov.u32 	%r16, %tid.x;
	mad.lo.s32 	%r1, %r14, %r15, %r16;
	setp.eq.s32 	%p1, %r13, 0;
	@%p1 bra 	$L__BB0_12;
	mul.wide.u32 	%rd2, %r13, %r1;
	and.b32  	%r2, %r13, 7;
	setp.lt.u32 	%p2, %r13, 8;
	mov.b32 	%r26, 0;
	@%p2 bra 	$L__BB0_4;
	and.b32  	%r26, %r13, -8;
	neg.s32 	%r24, %r26;
	shl.b64 	%rd7, %rd2, 2;
	add.s64 	%rd8, %rd7, %rd1;
	add.s64 	%rd21, %rd8, 16;
$L__BB0_3:
	.pragma "nounroll";
	mov.b32 	%r18, 0;
	st.global.u32 	[%rd21+-16], %r18;
	st.global.u32 	[%rd21+-12], %r18;
	st.global.u32 	[%rd21+-8], %r18;
	st.global.u32 	[%rd21+-4], %r18;
	st.global.u32 	[%rd21], %r18;
	st.global.u32 	[%rd21+4], %r18;
	st.global.u32 	[%rd21+8], %r18;
	st.global.u32 	[%rd21+12], %r18;
	add.s32 	%r24, %r24, 8;
	add.s64 	%rd21, %rd21, 32;
	setp.ne.s32 	%p3, %r24, 0;
	@%p3 bra 	$L__BB0_3;
$L__BB0_4:
	setp.eq.s32 	%p4, %r2, 0;
	@%p4 bra 	$L__BB0_12;
	and.b32  	%r8, %r13, 3;
	setp.lt.u32 	%p5, %r2, 4;
	@%p5 bra 	$L__BB0_7;
	cvt.u64.u32 	%rd9, %r26;
	add.s64 	%rd10, %rd2, %rd9;
	shl.b64 	%rd11, %rd10, 2;
	add.s64 	%rd12, %rd1, %rd11;
	mov.b32 	%r19, 0;
	st.global.u32 	[%rd12], %r19;
	st.global.u32 	[%rd12+4], %r19;
	st.global.u32 	[%rd12+8], %r19;
	st.global.u32 	[%rd12+12], %r19;
	add.s32 	%r26, %r26, 4;
$L__BB0_7:
	setp.eq.s32 	%p6, %r8, 0;
	@%p6 bra 	$L__BB0_12;
	setp.eq.s32 	%p7, %r8, 1;
	@%p7 bra 	$L__BB0_10;
	cvt.u64.u32 	%rd13, %r26;
	add.s64 	%rd14, %rd2, %rd13;
	shl.b64 	%rd15, %rd14, 2;
	add.s64 	%rd16, %rd1, %rd15;
	mov.b32 	%r20, 0;
	st.global.u32 	[%rd16], %r20;
	st.global.u32 	[%rd16+4], %r20;
	add.s32 	%r26, %r26, 2;
$L__BB0_10:
	and.b32  	%r21, %r13, 1;
	setp.eq.b32 	%p8, %r21, 1;
	not.pred 	%p9, %p8;
	@%p9 bra 	$L__BB0_12;
	cvt.u64.u32 	%rd17, %r26;
	add.s64 	%rd18, %rd2, %rd17;
	shl.b64 	%rd19, %rd18, 2;
	add.s64 	%rd20, %rd1, %rd19;
	mov.b32 	%r22, 0;
	st.global.u32 	[%rd20], %r22;
$L__BB0_12:
	setp.ne.s32 	%p10, %r1, 0;
	@%p10 bra 	$L__BB0_14;
	mov.b32 	%r23, 1;
	st.global.u32 	[%rd1], %r23;
$L__BB0_14:
	ret;

}
	// .globl	_Z6run_dpPjS_jj
.visible .entry _Z6run_dpPjS_jj(
	.param .u64 .ptr .align 1 _Z6run_dpPjS_jj_param_0,
	.param .u64 .ptr .align 1 _Z6run_dpPjS_jj_param_1,
	.param .u32 _Z6run_dpPjS_jj_param_2,
	.param .u32 _Z6run_dpPjS_jj_param_3
)
{
	.reg .pred 	%p<55>;
	.reg .b32 	%r<279>;
	.reg .b64 	%rd<44>;

	ld.param.u64 	%rd14, [_Z6run_dpPjS_jj_param_0];
	ld.param.u64 	%rd15, [_Z6run_dpPjS_jj_param_1];
	ld.param.u32 	%r55, [_Z6run_dpPjS_jj_param_2];
	ld.param.u32 	%r56, [_Z6run_dpPjS_jj_param_3];
	cvta.to.global.u64 	%rd1, %rd15;
	cvta.to.global.u64 	%rd2, %rd14;
	mov.u32 	%r57, %ctaid.x;
	mov.u32 	%r58, %ntid.x;
	mov.u32 	%r1, %tid.x;
	mad.lo.s32 	%r2, %r57, %r58, %r1;
	setp.eq.s32 	%p1, %r55, 0;
	@%p1 bra 	$L__BB1_13;
	mul.lo.s32 	%r3, %r55, %r1;
	and.b32  	%r4, %r55, 15;
	setp.lt.u32 	%p2, %r55, 16;
	mov.b32 	%r258, 0;
	@%p2 bra 	$L__BB1_4;
	and.b32  	%r258, %r55, -16;
	mov.b32 	%r263, 0;
$L__BB1_3:
	.pragma "nounroll";
	add.s32 	%r61, %r263, %r3;
	shl.b32 	%r62, %r61, 2;
	mov.u32 	%r63, dst_buffer;
	add.s32 	%r64, %r63, %r62;
	mov.b32 	%r65, 0;
	st.shared.u32 	[%r64], %r65;
	st.shared.u32 	[%r64+4], %r65;
	st.shared.u32 	[%r64+8], %r65;
	st.shared.u32 	[%r64+12], %r65;
	st.shared.u32 	[%r64+16], %r65;
	st.shared.u32 	[%r64+20], %r65;
	st.shared.u32 	[%r64+24], %r65;
	st.shared.u32 	[%r64+28], %r65;
	st.shared.u32 	[%r64+32], %r65;
	st.shared.u32 	[%r64+36], %r65;
	st.shared.u32 	[%r64+40], %r65;
	st.shared.u32 	[%r64+44], %r65;
	st.shared.u32 	[%r64+48], %r65;
	st.shared.u32 	[%r64+52], %r65;
	st.shared.u32 	[%r64+56], %r65;
	st.shared.u32 	[%r64+60], %r65;
	add.s32 	%r263, %r263, 16;
	setp.eq.s32 	%p3, %r263, %r258;
	@%p3 bra 	$L__BB1_4;
	bra.uni 	$L__BB1_3;
$L__BB1_4:
	setp.eq.s32 	%p4, %r4, 0;
	@%p4 bra 	$L__BB1_13;
	and.b32  	%r7, %r55, 7;
	setp.lt.u32 	%p5, %r4, 8;
	@%p5 bra 	$L__BB1_7;
	add.s32 	%r66, %r258, %r3;
	shl.b32 	%r67, %r66, 2;
	mov.u32 	%r68, dst_buffer;
	add.s32 	%r69, %r68, %r67;
	mov.b32 	%r70, 0;
	st.shared.u32 	[%r69], %r70;
	st.shared.u32 	[%r69+4], %r70;
	st.shared.u32 	[%r69+8], %r70;
	st.shared.u32 	[%r69+12], %r70;
	st.shared.u32 	[%r69+16], %r70;
	st.shared.u32 	[%r69+20], %r70;
	st.shared.u32 	[%r69+24], %r70;
	st.shared.u32 	[%r69+28], %r70;
	add.s32 	%r258, %r258, 8;
$L__BB1_7:
	setp.eq.s32 	%p6, %r7, 0;
	@%p6 bra 	$L__BB1_13;
	and.b32  	%r10, %r55, 3;
	setp.lt.u32 	%p7, %r7, 4;
	@%p7 bra 	$L__BB1_10;
	add.s32 	%r71, %r258, %r3;
	shl.b32 	%r72, %r71, 2;
	mov.u32 	%r73, dst_buffer;
	add.s32 	%r74, %r73, %r72;
	mov.b32 	%r75, 0;
	st.shared.u32 	[%r74], %r75;
	st.shared.u32 	[%r74+4], %r75;
	st.shared.u32 	[%r74+8], %r75;
	st.shared.u32 	[%r74+12], %r75;
	add.s32 	%r258, %r258, 4;
$L__BB1_10:
	setp.eq.s32 	%p8, %r10, 0;
	@%p8 bra 	$L__BB1_13;
	mov.b32 	%r262, 0;
	mov.u32 	%r79, dst_buffer;
$L__BB1_12:
	.pragma "nounroll";
	add.s32 	%r77, %r258, %r3;
	shl.b32 	%r78, %r77, 2;
	add.s32 	%r80, %r79, %r78;
	mov.b32 	%r81, 0;
	st.shared.u32 	[%r80], %r81;
	add.s32 	%r258, %r258, 1;
	add.s32 	%r262, %r262, 1;
	setp.ne.s32 	%p9, %r262, %r10;
	@%p9 bra 	$L__BB1_12;
$L__BB1_13:
	setp.eq.s32 	%p10, %r55, 0;
	mul.lo.s32 	%r17, %r55, %r1;
	@%p10 bra 	$L__BB1_39;
	add.s32 	%r83, %r56, 1;
	max.u32 	%r18, %r83, 1;
	and.b32  	%r19, %r55, 7;
	add.s32 	%r20, %r19, -1;
	and.b32  	%r21, %r55, 3;
	and.b32  	%r22, %r55, -8;
	and.b32  	%r23, %r55, 1;
	neg.s32 	%r275, %r22;
	shl.b32 	%r84, %r17, 2;
	mov.u32 	%r85, dst_buffer;
	add.s32 	%r86, %r84, %r85;
	add.s32 	%r274, %r86, 16;
	add.s64 	%rd3, %rd2, 16;
	mul.wide.u32 	%rd4, %r55, 4;
	mov.b32 	%r264, 0;
$L__BB1_15:
	setp.le.u32 	%p11, %r2, %r264;
	@%p11 bra 	$L__BB1_27;
	setp.lt.u32 	%p12, %r55, 8;
	not.b32 	%r88, %r264;
	add.s32 	%r89, %r2, %r88;
	cvt.u64.u32 	%rd7, %r89;
	mul.wide.u32 	%rd8, %r89, %r55;
	mov.b32 	%r270, 0;
	mov.u32 	%r269, %r270;
	@%p12 bra 	$L__BB1_19;
	mad.lo.s64 	%rd42, %rd4, %rd7, %rd3;
	mov.b32 	%r269, 0;
	mov.u32 	%r265, %r274;
	mov.u32 	%r266, %r275;
$L__BB1_18:
	.pragma "nounroll";
	ld.shared.u32 	%r91, [%r265+-16];
	ld.global.u32 	%r92, [%rd42+-16];
	not.b32 	%r93, %r92;
	setp.gt.u32 	%p13, %r91, %r93;
	selp.u32 	%r94, 1, 0, %p13;
	add.s32 	%r95, %r91, %r92;
	not.b32 	%r96, %r269;
	setp.gt.u32 	%p14, %r95, %r96;
	selp.u32 	%r97, 1, 0, %p14;
	add.s32 	%r98, %r97, %r94;
	add.s32 	%r99, %r95, %r269;
	st.shared.u32 	[%r265+-16], %r99;
	ld.shared.u32 	%r100, [%r265+-12];
	ld.global.u32 	%r101, [%rd42+-12];
	not.b32 	%r102, %r101;
	setp.gt.u32 	%p15, %r100, %r102;
	selp.u32 	%r103, 1, 0, %p15;
	add.s32 	%r104, %r100, %r101;
	not.b32 	%r105, %r98;
	setp.gt.u32 	%p16, %r104, %r105;
	selp.u32 	%r106, 1, 0, %p16;
	add.s32 	%r107, %r106, %r103;
	add.s32 	%r108, %r104, %r98;
	st.shared.u32 	[%r265+-12], %r108;
	ld.shared.u32 	%r109, [%r265+-8];
	ld.global.u32 	%r110, [%rd42+-8];
	not.b32 	%r111, %r110;
	setp.gt.u32 	%p17, %r109, %r111;
	selp.u32 	%r112, 1, 0, %p17;
	add.s32 	%r113, %r109, %r110;
	not.b32 	%r114, %r107;
	setp.gt.u32 	%p18, %r113, %r114;
	selp.u32 	%r115, 1, 0, %p18;
	add.s32 	%r116, %r115, %r112;
	add.s32 	%r117, %r113, %r107;
	st.shared.u32 	[%r265+-8], %r117;
	ld.shared.u32 	%r118, [%r265+-4];
	ld.global.u32 	%r119, [%rd42+-4];
	not.b32 	%r120, %r119;
	setp.gt.u32 	%p19, %r118, %r120;
	selp.u32 	%r121, 1, 0, %p19;
	add.s32 	%r122, %r118, %r119;
	not.b32 	%r123, %r116;
	setp.gt.u32 	%p20, %r122, %r123;
	selp.u32 	%r124, 1, 0, %p20;
	add.s32 	%r125, %r124, %r121;
	add.s32 	%r126, %r122, %r116;
	st.shared.u32 	[%r265+-4], %r126;
	ld.shared.u32 	%r127, [%r265];
	ld.global.u32 	%r128, [%rd42];
	not.b32 	%r129, %r128;
	setp.gt.u32 	%p21, %r127, %r129;
	selp.u32 	%r130, 1, 0, %p21;
	add.s32 	%r131, %r127, %r128;
	not.b32 	%r132, %r125;
	setp.gt.u32 	%p22, %r131, %r132;
	selp.u32 	%r133, 1, 0, %p22;
	add.s32 	%r134, %r133, %r130;
	add.s32 	%r135, %r131, %r125;
	st.shared.u32 	[%r265], %r135;
	ld.shared.u32 	%r136, [%r265+4];
	ld.global.u32 	%r137, [%rd42+4];
	not.b32 	%r138, %r137;
	setp.gt.u32 	%p23, %r136, %r138;
	selp.u32 	%r139, 1, 0, %p23;
	add.s32 	%r140, %r136, %r137;
	not.b32 	%r141, %r134;
	setp.gt.u32 	%p24, %r140, %r141;
	selp.u32 	%r142, 1, 0, %p24;
	add.s32 	%r143, %r142, %r139;
	add.s32 	%r144, %r140, %r134;
	st.shared.u32 	[%r265+4], %r144;
	ld.shared.u32 	%r145, [%r265+8];
	ld.global.u32 	%r146, [%rd42+8];
	not.b32 	%r147, %r146;
	setp.gt.u32 	%p25, %r145, %r147;
	selp.u32 	%r148, 1, 0, %p25;
	add.s32 	%r149, %r145, %r146;
	not.b32 	%r150, %r143;
	setp.gt.u32 	%p26, %r149, %r150;
	selp.u32 	%r151, 1, 0, %p26;
	add.s32 	%r152, %r151, %r148;
	add.s32 	%r153, %r149, %r143;
	st.shared.u32 	[%r265+8], %r153;
	ld.shared.u32 	%r154, [%r265+12];
	ld.global.u32 	%r155, [%rd42+12];
	not.b32 	%r156, %r155;
	setp.gt.u32 	%p27, %r154, %r156;
	selp.u32 	%r157, 1, 0, %p27;
	add.s32 	%r158, %r154, %r155;
	not.b32 	%r159, %r152;
	setp.gt.u32 	%p28, %r158, %r159;
	selp.u32 	%r160, 1, 0, %p28;
	add.s32 	%r269, %r160, %r157;
	add.s32 	%r161, %r158, %r152;
	st.shared.u32 	[%r265+12], %r161;
	add.s32 	%r266, %r266, 8;
	add.s32 	%r265, %r265, 32;
	add.s64 	%rd42, %rd42, 32;
	setp.ne.s32 	%p29, %r266, 0;
	mov.u32 	%r270, %r22;
	@%p29 bra 	$L__BB1_18;
$L__BB1_19:
	setp.eq.s32 	%p30, %r19, 0;
	@%p30 bra 	$L__BB1_27;
	setp.lt.u32 	%p31, %r20, 3;
	@%p31 bra 	$L__BB1_22;
	add.s32 	%r162, %r270, %r17;
	shl.b32 	%r163, %r162, 2;
	add.s32 	%r165, %r85, %r163;
	ld.shared.u32 	%r166, [%r165];
	cvt.u64.u32 	%rd16, %r270;
	add.s64 	%rd17, %rd8, %rd16;
	shl.b64 	%rd18, %rd17, 2;
	add.s64 	%rd19, %rd2, %rd18;
	ld.global.u32 	%r167, [%rd19];
	not.b32 	%r168, %r167;
	setp.gt.u32 	%p32, %r166, %r168;
	selp.u32 	%r169, 1, 0, %p32;
	add.s32 	%r170, %r166, %r167;
	not.b32 	%r171, %r269;
	setp.gt.u32 	%p33, %r170, %r171;
	selp.u32 	%r172, 1, 0, %p33;
	add.s32 	%r173, %r172, %r169;
	add.s32 	%r174, %r170, %r269;
	st.shared.u32 	[%r165], %r174;
	ld.shared.u32 	%r175, [%r165+4];
	ld.global.u32 	%r176, [%rd19+4];
	not.b32 	%r177, %r176;
	setp.gt.u32 	%p34, %r175, %r177;
	selp.u32 	%r178, 1, 0, %p34;
	add.s32 	%r179, %r175, %r176;
	not.b32 	%r180, %r173;
	setp.gt.u32 	%p35, %r179, %r180;
	selp.u32 	%r181, 1, 0, %p35;
	add.s32 	%r182, %r181, %r178;
	add.s32 	%r183, %r179, %r173;
	st.shared.u32 	[%r165+4], %r183;
	ld.shared.u32 	%r184, [%r165+8];
	ld.global.u32 	%r185, [%rd19+8];
	not.b32 	%r186, %r185;
	setp.gt.u32 	%p36, %r184, %r186;
	selp.u32 	%r187, 1, 0, %p36;
	add.s32 	%r188, %r184, %r185;
	not.b32 	%r189, %r182;
	setp.gt.u32 	%p37, %r188, %r189;
	selp.u32 	%r190, 1, 0, %p37;
	add.s32 	%r191, %r190, %r187;
	add.s32 	%r192, %r188, %r182;
	st.shared.u32 	[%r165+8], %r192;
	ld.shared.u32 	%r193, [%r165+12];
	ld.global.u32 	%r194, [%rd19+12];
	not.b32 	%r195, %r194;
	setp.gt.u32 	%p38, %r193, %r195;
	selp.u32 	%r196, 1, 0, %p38;
	add.s32 	%r197, %r193, %r194;
	not.b32 	%r198, %r191;
	setp.gt.u32 	%p39, %r197, %r198;
	selp.u32 	%r199, 1, 0, %p39;
	add.s32 	%r269, %r199, %r196;
	add.s32 	%r200, %r197, %r191;
	st.shared.u32 	[%r165+12], %r200;
	add.s32 	%r270, %r270, 4;
$L__BB1_22:
	setp.eq.s32 	%p40, %r21, 0;
	@%p40 bra 	$L__BB1_27;
	setp.eq.s32 	%p41, %r21, 1;
	@%p41 bra 	$L__BB1_25;
	add.s32 	%r201, %r270, %r17;
	shl.b32 	%r202, %r201, 2;
	add.s32 	%r204, %r85, %r202;
	ld.shared.u32 	%r205, [%r204];
	cvt.u64.u32 	%rd20, %r270;
	add.s64 	%rd21, %rd8, %rd20;
	shl.b64 	%rd22, %rd21, 2;
	add.s64 	%rd23, %rd2, %rd22;
	ld.global.u32 	%r206, [%rd23];
	not.b32 	%r207, %r206;
	setp.gt.u32 	%p42, %r205, %r207;
	selp.u32 	%r208, 1, 0, %p42;
	add.s32 	%r209, %r205, %r206;
	not.b32 	%r210, %r269;
	setp.gt.u32 	%p43, %r209, %r210;
	selp.u32 	%r211, 1, 0, %p43;
	add.s32 	%r212, %r211, %r208;
	add.s32 	%r213, %r209, %r269;
	st.shared.u32 	[%r204], %r213;
	ld.shared.u32 	%r214, [%r204+4];
	ld.global.u32 	%r215, [%rd23+4];
	not.b32 	%r216, %r215;
	setp.gt.u32 	%p44, %r214, %r216;
	selp.u32 	%r217, 1, 0, %p44;
	add.s32 	%r218, %r214, %r215;
	not.b32 	%r219, %r212;
	setp.gt.u32 	%p45, %r218, %r219;
	selp.u32 	%r220, 1, 0, %p45;
	add.s32 	%r269, %r220, %r217;
	add.s32 	%r221, %r218, %r212;
	st.shared.u32 	[%r204+4], %r221;
	add.s32 	%r270, %r270, 2;
$L__BB1_25:
	setp.eq.s32 	%p46, %r23, 0;
	@%p46 bra 	$L__BB1_27;
	add.s32 	%r222, %r270, %r17;
	shl.b32 	%r223, %r222, 2;
	add.s32 	%r225, %r85, %r223;
	cvt.u64.u32 	%rd24, %r270;
	add.s64 	%rd25, %rd8, %rd24;
	shl.b64 	%rd26, %rd25, 2;
	add.s64 	%rd27, %rd2, %rd26;
	ld.global.u32 	%r226, [%rd27];
	ld.shared.u32 	%r227, [%r225];
	add.s32 	%r228, %r227, %r226;
	add.s32 	%r229, %r228, %r269;
	st.shared.u32 	[%r225], %r229;
$L__BB1_27:
	add.s32 	%r264, %r264, 1;
	setp.eq.s32 	%p47, %r264, %r18;
	@%p47 bra 	$L__BB1_28;
	bra.uni 	$L__BB1_15;
$L__BB1_28:
	setp.lt.u32 	%p48, %r55, 8;
	mul.wide.u32 	%rd5, %r55, %r2;
	mov.b32 	%r277, 0;
	@%p48 bra 	$L__BB1_31;
	shl.b64 	%rd28, %rd5, 2;
	add.s64 	%rd29, %rd28, %rd1;
	add.s64 	%rd43, %rd29, 16;
$L__BB1_30:
	.pragma "nounroll";
	ld.shared.u32 	%r231, [%r274+-16];
	st.global.u32 	[%rd43+-16], %r231;
	ld.shared.u32 	%r232, [%r274+-12];
	st.global.u32 	[%rd43+-12], %r232;
	ld.shared.u32 	%r233, [%r274+-8];
	st.global.u32 	[%rd43+-8], %r233;
	ld.shared.u32 	%r234, [%r274+-4];
	st.global.u32 	[%rd43+-4], %r234;
	ld.shared.u32 	%r235, [%r274];
	st.global.u32 	[%rd43], %r235;
	ld.shared.u32 	%r236, [%r274+4];
	st.global.u32 	[%rd43+4], %r236;
	ld.shared.u32 	%r237, [%r274+8];
	st.global.u32 	[%rd43+8], %r237;
	ld.shared.u32 	%r238, [%r274+12];
	st.global.u32 	[%rd43+12], %r238;
	add.s32 	%r275, %r275, 8;
	add.s32 	%r274, %r274, 32;
	add.s64 	%rd43, %rd43, 32;
	setp.ne.s32 	%p49, %r275, 0;
	mov.u32 	%r277, %r22;
	@%p49 bra 	$L__BB1_30;
$L__BB1_31:
	setp.eq.s32 	%p50, %r19, 0;
	@%p50 bra 	$L__BB1_39;
	setp.lt.u32 	%p51, %r19, 4;
	@%p51 bra 	$L__BB1_34;
	add.s32 	%r239, %r277, %r17;
	shl.b32 	%r240, %r239, 2;
	add.s32 	%r242, %r85, %r240;
	ld.shared.u32 	%r243, [%r242];
	cvt.u64.u32 	%rd30, %r277;
	add.s64 	%rd31, %rd5, %rd30;
	shl.b64 	%rd32, %rd31, 2;
	add.s64 	%rd33, %rd1, %rd32;
	st.global.u32 	[%rd33], %r243;
	ld.shared.u32 	%r244, [%r242+4];
	st.global.u32 	[%rd33+4], %r244;
	ld.shared.u32 	%r245, [%r242+8];
	st.global.u32 	[%rd33+8], %r245;
	ld.shared.u32 	%r246, [%r242+12];
	st.global.u32 	[%rd33+12], %r246;
	add.s32 	%r277, %r277, 4;
$L__BB1_34:
	setp.eq.s32 	%p52, %r21, 0;
	@%p52 bra 	$L__BB1_39;
	setp.eq.s32 	%p53, %r21, 1;
	@%p53 bra 	$L__BB1_37;
	add.s32 	%r247, %r277, %r17;
	shl.b32 	%r248, %r247, 2;
	add.s32 	%r250, %r85, %r248;
	ld.shared.u32 	%r251, [%r250];
	cvt.u64.u32 	%rd34, %r277;
	add.s64 	%rd35, %rd5, %rd34;
	shl.b64 	%rd36, %rd35, 2;
	add.s64 	%rd37, %rd1, %rd36;
	st.global.u32 	[%rd37], %r251;
	ld.shared.u32 	%r252, [%r250+4];
	st.global.u32 	[%rd37+4], %r252;
	add.s32 	%r277, %r277, 2;
$L__BB1_37:
	setp.eq.s32 	%p54, %r23, 0;
	@%p54 bra 	$L__BB1_39;
	add.s32 	%r253, %r277, %r17;
	shl.b32 	%r254, %r253, 2;
	add.s32 	%r256, %r85, %r254;
	ld.shared.u32 	%r257, [%r256];
	cvt.u64.u32 	%rd38, %r277;
	add.s64 	%rd39, %rd5, %rd38;
	shl.b64 	%rd40, %rd39, 2;
	add.s64 	%rd41, %rd1, %rd40;
	st.global.u32 	[%rd41], %r257;
$L__BB1_39:
	ret;

}


// ===== COMPILED SASS (sm_100) =====

	.target	sm_100

	.elftype	@"ET_EXEC"


//--------------------- .note.nv.tkinfo           --------------------------
	.section	.note.nv.tkinfo,"",@"SHT_NOTE"
	.sectionflags	@"SHF_NOTE_NV_TKINFO"
	.tkinfo
        /*0018*/ 	.word	0x00000002
        /*0030*/ 	.string	""
        /*0030*/ 	.string	"ptxas"
        /*0030*/ 	.string	"Cuda compilation tools, release 13.0, V13.0.88"
        /*0030*/ 	.string	"Build cuda_13.0.r13.0/compiler.36424714_0"
        /*0030*/ 	.string	"-arch sm_100 -m 64 "



//--------------------- .note.nv.cuinfo           --------------------------
	.section	.note.nv.cuinfo,"",@"SHT_NOTE"
	.sectionflags	@"SHF_NOTE_NV_CUINFO"
        /*0018*/ 	.short	0x0002
        /*001a*/ 	.short	0x0064
        /*001c*/ 	.short	0x0082
	.zero		2


//--------------------- .nv.info                  --------------------------
	.section	.nv.info,"",@"SHT_CUDA_INFO"
	.align	4


	//----- nvinfo : EIATTR_REGCOUNT
	.align		4
        /*0000*/ 	.byte	0x04, 0x2f
        /*0002*/ 	.short	(.L_1 - .L_0)
	.align		4
.L_0:
        /*0004*/ 	.word	index@(_Z7init_dpPjj)
        /*0008*/ 	.word	0x0000000a


	//----- nvinfo : EIATTR_FRAME_SIZE
	.align		4
.L_1:
        /*000c*/ 	.byte	0x04, 0x11
        /*000e*/ 	.short	(.L_3 - .L_2)
	.align		4
.L_2:
        /*0010*/ 	.word	index@(_Z7init_dpPjj)
        /*0014*/ 	.word	0x00000000


	//----- nvinfo : EIATTR_REGCOUNT
	.align		4
.L_3:
        /*0018*/ 	.byte	0x04, 0x2f
        /*001a*/ 	.short	(.L_5 - .L_4)
	.align		4
.L_4:
        /*001c*/ 	.word	index@(_Z6run_dpPjS_jj)
        /*0020*/ 	.word	0x0000001d


	//----- nvinfo : EIATTR_FRAME_SIZE
	.align		4
.L_5:
        /*0024*/ 	.byte	0x04, 0x11
        /*0026*/ 	.short	(.L_7 - .L_6)
	.align		4
.L_6:
        /*0028*/ 	.word	index@(_Z6run_dpPjS_jj)
        /*002c*/ 	.word	0x00000000


	//----- nvinfo : EIATTR_MIN_STACK_SIZE
	.align		4
.L_7:
        /*0030*/ 	.byte	0x04, 0x12
        /*0032*/ 	.short	(.L_9 - .L_8)
	.align		4
.L_8:
        /*0034*/ 	.word	index@(_Z6run_dpPjS_jj)
        /*0038*/ 	.word	0x00000000


	//----- nvinfo : EIATTR_MIN_STACK_SIZE
	.align		4
.L_9:
        /*003c*/ 	.byte	0x04, 0x12
        /*003e*/ 	.short	(.L_11 - .L_10)
	.align		4
.L_10:
        /*0040*/ 	.word	index@(_Z7init_dpPjj)
        /*0044*/ 	.word	0x00000000
.L_11:


//--------------------- .nv.compat                --------------------------
	.section	.nv.compat,"",@"SHT_CUDA_COMPAT_INFO"
	.align	4
        /*0000*/ 	.byte	0x02, 0x09, 0x00, 0x00, 0x02, 0x02, 0x01, 0x00, 0x02, 0x05, 0x05, 0x00, 0x03, 0x07, 0x01, 0x01
        /*0010*/ 	.byte	0x02, 0x03, 0x00, 0x00, 0x02, 0x06, 0x01, 0x00, 0x04, 0x0b, 0x08, 0x00, 0x09, 0x00, 0x00, 0x00
        /*0020*/ 	.byte	0x00, 0x00, 0x00, 0x00


//--------------------- .nv.info._Z6run_dpPjS_jj  --------------------------
	.section	.nv.info._Z6run_dpPjS_jj,"",@"SHT_CUDA_INFO"
	.sectionflags	@""
	.align	4


	//----- nvinfo : EIATTR_CUDA_API_VERSION
	.align		4
        /*0000*/ 	.byte	0x04, 0x37
        /*0002*/ 	.short	(.L_13 - .L_12)
.L_12:
        /*0004*/ 	.word	0x00000082


	//----- nvinfo : EIATTR_KPARAM_INFO
	.align		4
.L_13:
        /*0008*/ 	.byte	0x04, 0x17
        /*000a*/ 	.short	(.L_15 - .L_14)
.L_14:
        /*000c*/ 	.word	0x00000000
        /*0010*/ 	.short	0x0003
        /*0012*/ 	.short	0x0014
        /*0014*/ 	.byte	0x00, 0xf0, 0x11, 0x00


	//----- nvinfo : EIATTR_KPARAM_INFO
	.align		4
.L_15:
        /*0018*/ 	.byte	0x04, 0x17
        /*001a*/ 	.short	(.L_17 - .L_16)
.L_16:
        /*001c*/ 	.word	0x00000000
        /*0020*/ 	.short	0x0002
        /*0022*/ 	.short	0x0010
        /*0024*/ 	.byte	0x00, 0xf0, 0x11, 0x00


	//----- nvinfo : EIATTR_KPARAM_INFO
	.align		4
.L_17:
        /*0028*/ 	.byte	0x04, 0x17
        /*002a*/ 	.short	(.L_19 - .L_18)
.L_18:
        /*002c*/ 	.word	0x00000000
        /*0030*/ 	.short	0x0001
        /*0032*/ 	.short	0x0008
        /*0034*/ 	.byte	0x00, 0xf5, 0x21, 0x00


	//----- nvinfo : EIATTR_KPARAM_INFO
	.align		4
.L_19:
        /*0038*/ 	.byte	0x04, 0x17
        /*003a*/ 	.short	(.L_21 - .L_20)
.L_20:
        /*003c*/ 	.word	0x00000000
        /*0040*/ 	.short	0x0000
        /*0042*/ 	.short	0x0000
        /*0044*/ 	.byte	0x00, 0xf5, 0x21, 0x00


	//----- nvinfo : EIATTR_SPARSE_MMA_MASK
	.align		4
.L_21:
        /*0048*/ 	.byte	0x03, 0x50
        /*004a*/ 	.short	0x0000


	//----- nvinfo : EIATTR_MAXREG_COUNT
	.align		4
        /*004c*/ 	.byte	0x03, 0x1b
        /*004e*/ 	.short	0x00ff


	//----- nvinfo : EIATTR_MERCURY_ISA_VERSION
	.align		4
        /*0050*/ 	.byte	0x03, 0x5f
        /*0052*/ 	.short	0x0101


	//----- nvinfo : EIATTR_VRC_CTA_INIT_COUNT
	.align		4
        /*0054*/ 	.byte	0x02, 0x4a
	.zero		1
	.zero		1


	//----- nvinfo : EIATTR_EXIT_INSTR_OFFSETS
	.align		4
        /*0058*/ 	.byte	0x04, 0x1c
        /*005a*/ 	.short	(.L_23 - .L_22)


	//   ....[0]....
.L_22:
        /*005c*/ 	.word	0x00000560


	//   ....[1]....
        /*0060*/ 	.word	0x000018c0


	//   ....[2]....
        /*0064*/ 	.word	0x00001a00


	//   ....[3]....
        /*0068*/ 	.word	0x00001b00


	//   ....[4]....
        /*006c*/ 	.word	0x00001ba0


	//----- nvinfo : EIATTR_CRS_STACK_SIZE
	.align		4
.L_23:
        /*0070*/ 	.byte	0x04, 0x1e
        /*0072*/ 	.short	(.L_25 - .L_24)
.L_24:
        /*0074*/ 	.word	0x00000000


	//----- nvinfo : EIATTR_CBANK_PARAM_SIZE
	.align		4
.L_25:
        /*0078*/ 	.byte	0x03, 0x19
        /*007a*/ 	.short	0x0018


	//----- nvinfo : EIATTR_PARAM_CBANK
	.align		4
        /*007c*/ 	.byte	0x04, 0x0a
        /*007e*/ 	.short	(.L_27 - .L_26)
	.align		4
.L_26:
        /*0080*/ 	.word	index@(.nv.constant0._Z6run_dpPjS_jj)
        /*0084*/ 	.short	0x0380
        /*0086*/ 	.short	0x0018


	//----- nvinfo : EIATTR_SW_WAR
	.align		4
.L_27:
        /*0088*/ 	.byte	0x04, 0x36
        /*008a*/ 	.short	(.L_29 - .L_28)
.L_28:
        /*008c*/ 	.word	0x00000008
.L_29:


//--------------------- .nv.info._Z7init_dpPjj    --------------------------
	.section	.nv.info._Z7init_dpPjj,"",@"SHT_CUDA_INFO"
	.sectionflags	@""
	.align	4


	//----- nvinfo : EIATTR_CUDA_API_VERSION
	.align		4
        /*0000*/ 	.byte	0x04, 0x37
        /*0002*/ 	.short	(.L_31 - .L_30)
.L_30:
        /*0004*/ 	.word	0x00000082


	//----- nvinfo : EIATTR_KPARAM_INFO
	.align		4
.L_31:
        /*0008*/ 	.byte	0x04, 0x17
        /*000a*/ 	.short	(.L_33 - .L_32)
.L_32:
        /*000c*/ 	.word	0x00000000
        /*0010*/ 	.short	0x0001
        /*0012*/ 	.short	0x0008
        /*0014*/ 	.byte	0x00, 0xf0, 0x11, 0x00


	//----- nvinfo : EIATTR_KPARAM_INFO
	.align		4
.L_33:
        /*0018*/ 	.byte	0x04, 0x17
        /*001a*/ 	.short	(.L_35 - .L_34)
.L_34:
        /*001c*/ 	.word	0x00000000
        /*0020*/ 	.short	0x0000
        /*0022*/ 	.short	0x0000
        /*0024*/ 	.byte	0x00, 0xf5, 0x21, 0x00


	//----- nvinfo : EIATTR_SPARSE_MMA_MASK
	.align		4
.L_35:
        /*0028*/ 	.byte	0x03, 0x50
        /*002a*/ 	.short	0x0000


	//----- nvinfo : EIATTR_MAXREG_COUNT
	.align		4
        /*002c*/ 	.byte	0x03, 0x1b
        /*002e*/ 	.short	0x00ff


	//----- nvinfo : EIATTR_MERCURY_ISA_VERSION
	.align		4
        /*0030*/ 	.byte	0x03, 0x5f
        /*0032*/ 	.short	0x0101


	//----- nvinfo : EIATTR_VRC_CTA_INIT_COUNT
	.align		4
        /*0034*/ 	.byte	0x02, 0x4a
	.zero		1
	.zero		1


	//----- nvinfo : EIATTR_EXIT_INSTR_OFFSETS
	.align		4
        /*0038*/ 	.byte	0x04, 0x1c
        /*003a*/ 	.short	(.L_37 - .L_36)


	//   ....[0]....
.L_36:
        /*003c*/ 	.word	0x00000490


	//   ....[1]....
        /*0040*/ 	.word	0x000004d0


	//----- nvinfo : EIATTR_CBANK_PARAM_SIZE
	.align		4
.L_37:
        /*0044*/ 	.byte	0x03, 0x19
        /*0046*/ 	.short	0x000c


	//----- nvinfo : EIATTR_PARAM_CBANK
	.align		4
        /*0048*/ 	.byte	0x04, 0x0a
        /*004a*/ 	.short	(.L_39 - .L_38)
	.align		4
.L_38:
        /*004c*/ 	.word	index@(.nv.constant0._Z7init_dpPjj)
        /*0050*/ 	.short	0x0380
        /*0052*/ 	.short	0x000c


	//----- nvinfo : EIATTR_SW_WAR
	.align		4
.L_39:
        /*0054*/ 	.byte	0x04, 0x36
        /*0056*/ 	.short	(.L_41 - .L_40)
.L_40:
        /*0058*/ 	.word	0x00000008
.L_41:


//--------------------- .nv.callgraph             --------------------------
	.section	.nv.callgraph,"",@"SHT_CUDA_CALLGRAPH"
	.align	4
	.sectionentsize	8
	.align		4
        /*0000*/ 	.word	0x00000000
	.align		4
        /*0004*/ 	.word	0xffffffff
	.align		4
        /*0008*/ 	.word	0x00000000
	.align		4
        /*000c*/ 	.word	0xfffffffe
	.align		4
        /*0010*/ 	.word	0x00000000
	.align		4
        /*0014*/ 	.word	0xfffffffd
	.align		4
        /*0018*/ 	.word	0x00000000
	.align		4
        /*001c*/ 	.word	0xfffffffc


//--------------------- .text._Z6run_dpPjS_jj     --------------------------
	.section	.text._Z6run_dpPjS_jj,"ax",@progbits
	.align	128
        .global         _Z6run_dpPjS_jj
        .type           _Z6run_dpPjS_jj,@function
        .size           _Z6run_dpPjS_jj,(.L_x_24 - _Z6run_dpPjS_jj)
        .other          _Z6run_dpPjS_jj,@"STO_CUDA_ENTRY STV_DEFAULT"
_Z6run_dpPjS_jj:
.text._Z6run_dpPjS_jj:
[----:B------:R-:W-:Y:S01]  /*0000*/  LDC R1, c[0x0][0x37c] ;  /* 0x0000df00ff017b82 */ /* 0x000fe20000000800 */
[----:B------:R-:W0:Y:S01]  /*0010*/  S2R R5, SR_TID.X ;  /* 0x0000000000057919 */ /* 0x000e220000002100 */
[----:B------:R-:W1:Y:S06]  /*0020*/  LDCU UR16, c[0x0][0x390] ;  /* 0x00007200ff1077ac */ /* 0x000e6c0008000800 */
[----:B------:R-:W0:Y:S08]  /*0030*/  S2UR UR4, SR_CTAID.X ;  /* 0x00000000000479c3 */ /* 0x000e300000002500 */
[----:B------:R-:W0:Y:S01]  /*0040*/  LDC R0, c[0x0][0x360] ;  /* 0x0000d800ff007b82 */ /* 0x000e220000000800 */
[----:B-1----:R-:W-:Y:S01]  /*0050*/  ISETP.NE.AND P0, PT, RZ, UR16, PT ;  /* 0x00000010ff007c0c */ /* 0x002fe2000bf05270 */
[----:B0-----:R-:W-:-:S12]  /*0060*/  IMAD R0, R0, UR4, R5 ;  /* 0x0000000400007c24 */ /* 0x001fd8000f8e0205 */
[----:B------:R-:W-:Y:S05]  /*0070*/  @!P0 BRA `(.L_x_0) ;  /* 0x0000000400388947 */ /* 0x000fea0003800000 */
[----:B------:R-:W-:Y:S01]  /*0080*/  UISETP.GE.U32.AND UP0, UPT, UR16, 0x10, UPT ;  /* 0x000000101000788c */ /* 0x000fe2000bf06070 */
[----:B------:R-:W-:Y:S01]  /*0090*/  IMAD.MOV.U32 R2, RZ, RZ, RZ ;  /* 0x000000ffff027224 */ /* 0x000fe200078e00ff */
[----:B------:R-:W-:-:S04]  /*00a0*/  ULOP3.LUT UR6, UR16, 0xf, URZ, 0xc0, !UPT ;  /* 0x0000000f10067892 */ /* 0x000fc8000f8ec0ff */
[----:B------:R-:W-:-:S03]  /*00b0*/  UISETP.NE.AND UP1, UPT, UR6, URZ, UPT ;  /* 0x000000ff0600728c */ /* 0x000fc6000bf25270 */
[----:B------:R-:W-:Y:S08]  /*00c0*/  BRA.U !UP0, `(.L_x_1) ;  /* 0x00000001086c7547 */ /* 0x000ff0000b800000 */
[----:B------:R-:W0:Y:S01]  /*00d0*/  S2UR UR5, SR_CgaCtaId ;  /* 0x00000000000579c3 */ /* 0x000e220000008800 */
[----:B------:R-:W-:Y:S01]  /*00e0*/  ULOP3.LUT UR7, UR16, 0xfffffff0, URZ, 0xc0, !UPT ;  /* 0xfffffff010077892 */ /* 0x000fe2000f8ec0ff */
[----:B------:R-:W-:Y:S01]  /*00f0*/  IMAD.MOV.U32 R3, RZ, RZ, RZ ;  /* 0x000000ffff037224 */ /* 0x000fe200078e00ff */
[----:B------:R-:W-:-:S04]  /*0100*/  UMOV UR4, 0x400 ;  /* 0x0000040000047882 */ /* 0x000fc80000000000 */
[----:B------:R-:W-:Y:S01]  /*0110*/  IMAD.U32 R2, RZ, RZ, UR7 ;  /* 0x00000007ff027e24 */ /* 0x000fe2000f8e00ff */
[----:B0-----:R-:W-:-:S12]  /*0120*/  ULEA UR4, UR5, UR4, 0x18 ;  /* 0x0000000405047291 */ /* 0x001fd8000f8ec0ff */
.L_x_2:
[----:B0-----:R-:W-:Y:S02]  /*0130*/  IMAD R4, R5, UR16, R3 ;  /* 0x0000001005047c24 */ /* 0x001fe4000f8e0203 */
[----:B------:R-:W-:-:S03]  /*0140*/  VIADD R3, R3, 0x10 ;  /* 0x0000001003037836 */ /* 0x000fc60000000000 */
[----:B------:R-:W-:Y:S02]  /*0150*/  LEA R4, R4, UR4, 0x2 ;  /* 0x0000000404047c11 */ /* 0x000fe4000f8e10ff */
[----:B------:R-:W-:-:S03]  /*0160*/  ISETP.NE.AND P1, PT, R3, R2, PT ;  /* 0x000000020300720c */ /* 0x000fc60003f25270 */
[----:B------:R0:W-:Y:S04]  /*0170*/  STS [R4], RZ ;  /* 0x000000ff04007388 */ /* 0x0001e80000000800 */
[----:B------:R0:W-:Y:S04]  /*0180*/  STS [R4+0x4], RZ ;  /* 0x000004ff04007388 */ /* 0x0001e80000000800 */
        /* <DEDUP_REMOVED lines=13> */
[----:B------:R0:W-:Y:S01]  /*0260*/  STS [R4+0x3c], RZ ;  /* 0x00003cff04007388 */ /* 0x0001e20000000800 */
[----:B------:R-:W-:Y:S05]  /*0270*/  @P1 BRA `(.L_x_2) ;  /* 0xfffffffc00ac1947 */ /* 0x000fea000383ffff */
.L_x_1:
[----:B------:R-:W-:Y:S05]  /*0280*/  BRA.U !UP1, `(.L_x_0) ;  /* 0x0000000109b47547 */ /* 0x000fea000b800000 */
[----:B------:R-:W-:Y:S02]  /*0290*/  UISETP.GE.U32.AND UP0, UPT, UR6, 0x8, UPT ;  /* 0x000000080600788c */ /* 0x000fe4000bf06070 */
[----:B------:R-:W-:-:S04]  /*02a0*/  ULOP3.LUT UR7, UR16, 0x7, URZ, 0xc0, !UPT ;  /* 0x0000000710077892 */ /* 0x000fc8000f8ec0ff */
[----:B------:R-:W-:-:S03]  /*02b0*/  UISETP.NE.AND UP1, UPT, UR7, URZ, UPT ;  /* 0x000000ff0700728c */ /* 0x000fc6000bf25270 */
[----:B------:R-:W-:Y:S08]  /*02c0*/  BRA.U !UP0, `(.L_x_3) ;  /* 0x0000000108387547 */ /* 0x000ff0000b800000 */
[----:B------:R-:W1:Y:S01]  /*02d0*/  S2UR UR5, SR_CgaCtaId ;  /* 0x00000000000579c3 */ /* 0x000e620000008800 */
[----:B------:R-:W-:Y:S01]  /*02e0*/  UMOV UR4, 0x400 ;  /* 0x0000040000047882 */ /* 0x000fe20000000000 */
[----:B------:R-:W-:Y:S02]  /*02f0*/  IMAD R3, R5, UR16, R2 ;  /* 0x0000001005037c24 */ /* 0x000fe4000f8e0202 */
[----:B------:R-:W-:Y:S01]  /*0300*/  VIADD R2, R2, 0x8 ;  /* 0x0000000802027836 */ /* 0x000fe20000000000 */
[----:B-1----:R-:W-:-:S06]  /*0310*/  ULEA UR4, UR5, UR4, 0x18 ;  /* 0x0000000405047291 */ /* 0x002fcc000f8ec0ff */
[----:B------:R-:W-:-:S05]  /*0320*/  LEA R3, R3, UR4, 0x2 ;  /* 0x0000000403037c11 */ /* 0x000fca000f8e10ff */
[----:B------:R1:W-:Y:S04]  /*0330*/  STS [R3], RZ ;  /* 0x000000ff03007388 */ /* 0x0003e80000000800 */
[----:B------:R1:W-:Y:S04]  /*0340*/  STS [R3+0x4], RZ ;  /* 0x000004ff03007388 */ /* 0x0003e80000000800 */
[----:B------:R1:W-:Y:S04]  /*0350*/  STS [R3+0x8], RZ ;  /* 0x000008ff03007388 */ /* 0x0003e80000000800 */
[----:B------:R1:W-:Y:S04]  /*0360*/  STS [R3+0xc], RZ ;  /* 0x00000cff03007388 */ /* 0x0003e80000000800 */
[----:B------:R1:W-:Y:S04]  /*0370*/  STS [R3+0x10], RZ ;  /* 0x000010ff03007388 */ /* 0x0003e80000000800 */
[----:B------:R1:W-:Y:S04]  /*0380*/  STS [R3+0x14], RZ ;  /* 0x000014ff03007388 */ /* 0x0003e80000000800 */
[----:B------:R1:W-:Y:S04]  /*0390*/  STS [R3+0x18], RZ ;  /* 0x000018ff03007388 */ /* 0x0003e80000000800 */
[----:B------:R1:W-:Y:S02]  /*03a0*/  STS [R3+0x1c], RZ ;  /* 0x00001cff03007388 */ /* 0x0003e40000000800 */
.L_x_3:
[----:B------:R-:W-:Y:S05]  /*03b0*/  BRA.U !UP1, `(.L_x_0) ;  /* 0x0000000109687547 */ /* 0x000fea000b800000 */
[----:B------:R-:W-:Y:S02]  /*03c0*/  UISETP.GE.U32.AND UP0, UPT, UR7, 0x4, UPT ;  /* 0x000000040700788c */ /* 0x000fe4000bf06070 */
[----:B------:R-:W-:-:S04]  /*03d0*/  ULOP3.LUT UR6, UR16, 0x3, URZ, 0xc0, !UPT ;  /* 0x0000000310067892 */ /* 0x000fc8000f8ec0ff */
[----:B------:R-:W-:-:S03]  /*03e0*/  UISETP.NE.AND UP1, UPT, UR6, URZ, UPT ;  /* 0x000000ff0600728c */ /* 0x000fc6000bf25270 */
[----:B------:R-:W-:Y:S08]  /*03f0*/  BRA.U !UP0, `(.L_x_4) ;  /* 0x0000000108287547 */ /* 0x000ff0000b800000 */
[----:B------:R-:W2:Y:S01]  /*0400*/  S2UR UR5, SR_CgaCtaId ;  /* 0x00000000000579c3 */ /* 0x000ea20000008800 */
[----:B------:R-:W-:Y:S01]  /*0410*/  UMOV UR4, 0x400 ;  /* 0x0000040000047882 */ /* 0x000fe20000000000 */
[----:B-1----:R-:W-:Y:S02]  /*0420*/  IMAD R3, R5, UR16, R2 ;  /* 0x0000001005037c24 */ /* 0x002fe4000f8e0202 */
[----:B------:R-:W-:Y:S01]  /*0430*/  VIADD R2, R2, 0x4 ;  /* 0x0000000402027836 */ /* 0x000fe20000000000 */
[----:B--2---:R-:W-:-:S06]  /*0440*/  ULEA UR4, UR5, UR4, 0x18 ;  /* 0x0000000405047291 */ /* 0x004fcc000f8ec0ff */
[----:B------:R-:W-:-:S05]  /*0450*/  LEA R3, R3, UR4, 0x2 ;  /* 0x0000000403037c11 */ /* 0x000fca000f8e10ff */
[----:B------:R2:W-:Y:S04]  /*0460*/  STS [R3], RZ ;  /* 0x000000ff03007388 */ /* 0x0005e80000000800 */
[----:B------:R2:W-:Y:S04]  /*0470*/  STS [R3+0x4], RZ ;  /* 0x000004ff03007388 */ /* 0x0005e80000000800 */
[----:B------:R2:W-:Y:S04]  /*0480*/  STS [R3+0x8], RZ ;  /* 0x000008ff03007388 */ /* 0x0005e80000000800 */
[----:B------:R2:W-:Y:S02]  /*0490*/  STS [R3+0xc], RZ ;  /* 0x00000cff03007388 */ /* 0x0005e40000000800 */
.L_x_4:
[----:B------:R-:W-:Y:S05]  /*04a0*/  BRA.U !UP1, `(.L_x_0) ;  /* 0x00000001092c7547 */ /* 0x000fea000b800000 */
[----:B------:R-:W3:Y:S01]  /*04b0*/  S2UR UR5, SR_CgaCtaId ;  /* 0x00000000000579c3 */ /* 0x000ee20000008800 */
[----:B------:R-:W-:Y:S02]  /*04c0*/  UMOV UR4, 0x400 ;  /* 0x0000040000047882 */ /* 0x000fe40000000000 */
[----:B---3--:R-:W-:-:S03]  /*04d0*/  ULEA UR5, UR5, UR4, 0x18 ;  /* 0x0000000405057291 */ /* 0x008fc6000f8ec0ff */
[----:B------:R-:W-:-:S09]  /*04e0*/  UMOV UR4, URZ ;  /* 0x000000ff00047c82 */ /* 0x000fd20008000000 */
.L_x_5:
[----:B-123--:R-:W-:Y:S01]  /*04f0*/  IMAD R3, R5, UR16, R2 ;  /* 0x0000001005037c24 */ /* 0x00efe2000f8e0202 */
[----:B------:R-:W-:Y:S01]  /*0500*/  UIADD3 UR4, UPT, UPT, UR4, 0x1, URZ ;  /* 0x0000000104047890 */ /* 0x000fe2000fffe0ff */
[----:B------:R-:W-:-:S03]  /*0510*/  VIADD R2, R2, 0x1 ;  /* 0x0000000102027836 */ /* 0x000fc60000000000 */
[----:B------:R-:W-:Y:S01]  /*0520*/  LEA R3, R3, UR5, 0x2 ;  /* 0x0000000503037c11 */ /* 0x000fe2000f8e10ff */
[----:B------:R-:W-:-:S04]  /*0530*/  UISETP.NE.AND UP0, UPT, UR4, UR6, UPT ;  /* 0x000000060400728c */ /* 0x000fc8000bf05270 */
[----:B------:R3:W-:Y:S05]  /*0540*/  STS [R3], RZ ;  /* 0x000000ff03007388 */ /* 0x0007ea0000000800 */
[----:B------:R-:W-:Y:S05]  /*0550*/  BRA.U UP0, `(.L_x_5) ;  /* 0xfffffffd00e47547 */ /* 0x000fea000b83ffff */
.L_x_0:
[----:B------:R-:W-:Y:S05]  /*0560*/  @!P0 EXIT ;  /* 0x000000000000894d */ /* 0x000fea0003800000 */
[----:B------:R-:W4:Y:S01]  /*0570*/  S2UR UR5, SR_CgaCtaId ;  /* 0x00000000000579c3 */ /* 0x000f220000008800 */
[----:B------:R-:W5:Y:S01]  /*0580*/  LDCU.64 UR8, c[0x0][0x380] ;  /* 0x00007000ff0877ac */ /* 0x000f620008000a00 */
[----:B0-----:R-:W-:Y:S02]  /*0590*/  IMAD R4, R5, UR16, RZ ;  /* 0x0000001005047c24 */ /* 0x001fe4000f8e02ff */
[----:B------:R-:W-:Y:S01]  /*05a0*/  IMAD.MOV.U32 R5, RZ, RZ, 0x1 ;  /* 0x00000001ff057424 */ /* 0x000fe200078e00ff */
[----:B------:R-:W-:Y:S01]  /*05b0*/  UMOV UR4, 0x400 ;  /* 0x0000040000047882 */ /* 0x000fe20000000000 */
[----:B------:R-:W-:Y:S02]  /*05c0*/  ULOP3.LUT UR17, UR16, 0x7, URZ, 0xc0, !UPT ;  /* 0x0000000710117892 */ /* 0x000fe4000f8ec0ff */
[----:B------:R-:W0:Y:S01]  /*05d0*/  LDC R2, c[0x0][0x394] ;  /* 0x0000e500ff027b82 */ /* 0x000e220000000800 */
[----:B------:R-:W-:Y:S02]  /*05e0*/  ULOP3.LUT UR6, UR16, 0xfffffff8, URZ, 0xc0, !UPT ;  /* 0xfffffff810067892 */ /* 0x000fe4000f8ec0ff */
[----:B------:R-:W-:-:S02]  /*05f0*/  ULOP3.LUT UR18, UR16, 0x3, URZ, 0xc0, !UPT ;  /* 0x0000000310127892 */ /* 0x000fc4000f8ec0ff */
[----:B------:R-:W-:Y:S02]  /*0600*/  ULOP3.LUT UR11, UR16, 0x1, URZ, 0xc0, !UPT ;  /* 0x00000001100b7892 */ /* 0x000fe4000f8ec0ff */
[----:B------:R-:W-:Y:S01]  /*0610*/  UIMAD.WIDE.U32 UR12, UR16, 0x4, URZ ;  /* 0x00000004100c78a5 */ /* 0x000fe2000f8e00ff */
[----:B------:R-:W0:Y:S01]  /*0620*/  LDCU.64 UR14, c[0x0][0x358] ;  /* 0x00006b00ff0e77ac */ /* 0x000e220008000a00 */
[----:B-----5:R-:W-:Y:S02]  /*0630*/  UIADD3 UR8, UP0, UPT, UR8, 0x10, URZ ;  /* 0x0000001008087890 */ /* 0x020fe4000ff1e0ff */
[----:B------:R-:W-:Y:S02]  /*0640*/  UIADD3 UR7, UPT, UPT, -UR6, URZ, URZ ;  /* 0x000000ff06077290 */ /* 0x000fe4000fffe1ff */
[----:B----4-:R-:W-:Y:S02]  /*0650*/  ULEA UR10, UR5, UR4, 0x18 ;  /* 0x00000004050a7291 */ /* 0x010fe4000f8ec0ff */
[----:B------:R-:W-:-:S02]  /*0660*/  UIADD3 UR4, UPT, UPT, UR17, -0x1, URZ ;  /* 0xffffffff11047890 */ /* 0x000fc4000fffe0ff */
[----:B------:R-:W-:Y:S02]  /*0670*/  UIADD3.X UR9, UPT, UPT, URZ, UR9, URZ, UP0, !UPT ;  /* 0x00000009ff097290 */ /* 0x000fe400087fe4ff */
[----:B------:R-:W-:Y:S01]  /*0680*/  LEA R6, R4, UR10, 0x2 ;  /* 0x0000000a04067c11 */ /* 0x000fe2000f8e10ff */
[----:B------:R-:W-:Y:S01]  /*0690*/  UISETP.GE.U32.AND UP0, UPT, UR4, 0x3, UPT ;  /* 0x000000030400788c */ /* 0x000fe2000bf06070 */
[----:B0-----:R-:W-:Y:S02]  /*06a0*/  VIADDMNMX.U32 R5, R2, R5, 0x1, !PT ;  /* 0x0000000102057446 */ /* 0x001fe40007800005 */
[----:B------:R-:W-:Y:S01]  /*06b0*/  UMOV UR4, URZ ;  /* 0x000000ff00047c82 */ /* 0x000fe20008000000 */
[----:B------:R-:W-:-:S07]  /*06c0*/  VIADD R6, R6, 0x10 ;  /* 0x0000001006067836 */ /* 0x000fce0000000000 */
.L_x_12:
[----:B------:R-:W-:Y:S01]  /*06d0*/  ISETP.GT.U32.AND P0, PT, R0, UR4, PT ;  /* 0x0000000400007c0c */ /* 0x000fe2000bf04070 */
[----:B------:R-:W-:-:S12]  /*06e0*/  BSSY.RECONVERGENT B0, `(.L_x_6) ;  /* 0x00000f6000007945 */ /* 0x000fd80003800200 */
[----:B0-----:R-:W-:Y:S05]  /*06f0*/  @!P0 BRA `(.L_x_7) ;  /* 0x0000000c00d08947 */ /* 0x001fea0003800000 */
[----:B------:R-:W0:Y:S01]  /*0700*/  LDCU UR16, c[0x0][0x390] ;  /* 0x00007200ff1077ac */ /* 0x000e220008000800 */
[----:B------:R-:W-:Y:S01]  /*0710*/  IMAD.MOV.U32 R10, RZ, RZ, RZ ;  /* 0x000000ffff0a7224 */ /* 0x000fe200078e00ff */
[----:B------:R-:W-:-:S06]  /*0720*/  ULOP3.LUT UR5, URZ, UR4, URZ, 0x33, !UPT ;  /* 0x00000004ff057292 */ /* 0x000fcc000f8e33ff */
[----:B------:R-:W-:Y:S01]  /*0730*/  VIADD R7, R0, UR5 ;  /* 0x0000000500077c36 */ /* 0x000fe20008000000 */
[----:B------:R-:W-:Y:S01]  /*0740*/  UMOV UR5, URZ ;  /* 0x000000ff00057c82 */ /* 0x000fe20008000000 */
[----:B0-----:R-:W-:-:S09]  /*0750*/  UISETP.GE.U32.AND UP1, UPT, UR16, 0x8, UPT ;  /* 0x000000081000788c */ /* 0x001fd2000bf26070 */
[----:B------:R-:W-:Y:S05]  /*0760*/  BRA.U !UP1, `(.L_x_8) ;  /* 0x0000000509e07547 */ /* 0x000fea000b800000 */
[----:B------:R-:W-:Y:S01]  /*0770*/  IMAD.U32 R2, RZ, RZ, UR8 ;  /* 0x00000008ff027e24 */ /* 0x000fe2000f8e00ff */
[----:B------:R-:W-:Y:S01]  /*0780*/  MOV R8, R6 ;  /* 0x0000000600087202 */ /* 0x000fe20000000f00 */
[----:B-123--:R-:W-:Y:S01]  /*0790*/  IMAD.U32 R3, RZ, RZ, UR9 ;  /* 0x00000009ff037e24 */ /* 0x00efe2000f8e00ff */
[----:B------:R-:W-:Y:S01]  /*07a0*/  UMOV UR5, UR7 ;  /* 0x0000000700057c82 */ /* 0x000fe20008000000 */
[C---:B------:R-:W-:Y:S02]  /*07b0*/  IMAD R9, R7.reuse, UR13, RZ ;  /* 0x0000000d07097c24 */ /* 0x040fe4000f8e02ff */
[----:B------:R-:W-:-:S04]  /*07c0*/  IMAD.WIDE.U32 R2, R7, UR12, R2 ;  /* 0x0000000c07027c25 */ /* 0x000fc8000f8e0002 */
[----:B------:R-:W-:Y:S02]  /*07d0*/  IMAD.MOV.U32 R10, RZ, RZ, RZ ;  /* 0x000000ffff0a7224 */ /* 0x000fe400078e00ff */
[----:B------:R-:W-:-:S07]  /*07e0*/  IMAD.IADD R3, R3, 0x1, R9 ;  /* 0x0000000103037824 */ /* 0x000fce00078e0209 */
.L_x_9:
[----:B------:R-:W2:Y:S04]  /*07f0*/  LDG.E R13, desc[UR14][R2.64+-0x10] ;  /* 0xfffff00e020d7981 */ /* 0x000ea8000c1e1900 */
[----:B------:R-:W3:Y:S04]  /*0800*/  LDG.E R23, desc[UR14][R2.64+-0xc] ;  /* 0xfffff40e02177981 */ /* 0x000ee8000c1e1900 */
[----:B------:R-:W4:Y:S04]  /*0810*/  LDG.E R17, desc[UR14][R2.64+-0x8] ;  /* 0xfffff80e02117981 */ /* 0x000f28000c1e1900 */
[----:B------:R-:W5:Y:S04]  /*0820*/  LDG.E R19, desc[UR14][R2.64+-0x4] ;  /* 0xfffffc0e02137981 */ /* 0x000f68000c1e1900 */
[----:B------:R-:W5:Y:S04]  /*0830*/  LDG.E R21, desc[UR14][R2.64] ;  /* 0x0000000e02157981 */ /* 0x000f68000c1e1900 */
[----:B------:R-:W5:Y:S04]  /*0840*/  LDG.E R18, desc[UR14][R2.64+0x4] ;  /* 0x0000040e02127981 */ /* 0x000f68000c1e1900 */
[----:B------:R-:W5:Y:S04]  /*0850*/  LDG.E R9, desc[UR14][R2.64+0x8] ;  /* 0x0000080e02097981 */ /* 0x000f68000c1e1900 */
[----:B------:R-:W5:Y:S01]  /*0860*/  LDG.E R11, desc[UR14][R2.64+0xc] ;  /* 0x00000c0e020b7981 */ /* 0x000f62000c1e1900 */
[----:B------:R-:W-:-:S03]  /*0870*/  UIADD3 UR5, UPT, UPT, UR5, 0x8, URZ ;  /* 0x0000000805057890 */ /* 0x000fc6000fffe0ff */
[----:B------:R-:W0:Y:S01]  /*0880*/  LDS R12, [R8+-0x10] ;  /* 0xfffff000080c7984 */ /* 0x000e220000000800 */
[----:B------:R-:W-:-:S03]  /*0890*/  UISETP.NE.AND UP1, UPT, UR5, URZ, UPT ;  /* 0x000000ff0500728c */ /* 0x000fc6000bf25270 */
[----:B------:R-:W3:Y:S04]  /*08a0*/  LDS R20, [R8+-0xc] ;  /* 0xfffff40008147984 */ /* 0x000ee80000000800 */
[----:B------:R-:W1:Y:S04]  /*08b0*/  LDS R16, [R8+-0x8] ;  /* 0xfffff80008107984 */ /* 0x000e680000000800 */
[----:B------:R-:W-:Y:S01]  /*08c0*/  LDS R26, [R8+0x8] ;  /* 0x00000800081a7984 */ /* 0x000fe20000000800 */
[----:B--2---:R-:W-:Y:S01]  /*08d0*/  LOP3.LUT R15, RZ, R13, RZ, 0x33, !PT ;  /* 0x0000000dff0f7212 */ /* 0x004fe200078e33ff */
[----:B0-----:R-:W-:-:S03]  /*08e0*/  IMAD.IADD R13, R12, 0x1, R13 ;  /* 0x000000010c0d7824 */ /* 0x001fc600078e020d */
[----:B------:R-:W-:Y:S01]  /*08f0*/  ISETP.GT.U32.AND P0, PT, R12, R15, PT ;  /* 0x0000000f0c00720c */ /* 0x000fe20003f04070 */
[----:B---3--:R-:W-:Y:S01]  /*0900*/  IMAD.IADD R15, R20, 0x1, R23 ;  /* 0x00000001140f7824 */ /* 0x008fe200078e0217 */
[----:B------:R-:W-:Y:S02]  /*0910*/  LOP3.LUT R12, RZ, R10, RZ, 0x33, !PT ;  /* 0x0000000aff0c7212 */ /* 0x000fe400078e33ff */
[----:B------:R-:W-:Y:S02]  /*0920*/  SEL R14, RZ, 0x1, !P0 ;  /* 0x00000001ff0e7807 */ /* 0x000fe40004000000 */
[C---:B------:R-:W-:Y:S01]  /*0930*/  ISETP.GT.U32.AND P1, PT, R13.reuse, R12, PT ;  /* 0x0000000c0d00720c */ /* 0x040fe20003f24070 */
[----:B------:R-:W-:Y:S01]  /*0940*/  IMAD.MOV.U32 R12, RZ, RZ, 0x2 ;  /* 0x00000002ff0c7424 */ /* 0x000fe200078e00ff */
[----:B------:R-:W-:Y:S01]  /*0950*/  LOP3.LUT R25, RZ, R23, RZ, 0x33, !PT ;  /* 0x00000017ff197212 */ /* 0x000fe200078e33ff */
[----:B------:R-:W-:Y:S01]  /*0960*/  IMAD.IADD R13, R13, 0x1, R10 ;  /* 0x000000010d0d7824 */ /* 0x000fe200078e020a */
[----:B----4-:R-:W-:Y:S01]  /*0970*/  LOP3.LUT R23, RZ, R17, RZ, 0x33, !PT ;  /* 0x00000011ff177212 */ /* 0x010fe200078e33ff */
[----:B-1----:R-:W-:-:S02]  /*0980*/  IMAD.IADD R17, R16, 0x1, R17 ;  /* 0x0000000110117824 */ /* 0x002fc400078e0211 */
[----:B------:R-:W-:Y:S01]  /*0990*/  @!P0 IMAD.MOV R12, RZ, RZ, 0x1 ;  /* 0x00000001ff0c8424 */ /* 0x000fe200078e02ff */
[----:B------:R-:W-:Y:S01]  /*09a0*/  ISETP.GT.U32.AND P0, PT, R20, R25, PT ;  /* 0x000000191400720c */ /* 0x000fe20003f04070 */
[----:B------:R-:W-:Y:S01]  /*09b0*/  STS [R8+-0x10], R13 ;  /* 0xfffff00d08007388 */ /* 0x000fe20000000800 */
[----:B-----5:R-:W-:Y:S02]  /*09c0*/  LOP3.LUT R25, RZ, R19, RZ, 0x33, !PT ;  /* 0x00000013ff197212 */ /* 0x020fe400078e33ff */
[----:B------:R-:W-:Y:S01]  /*09d0*/  SEL R22, RZ, 0x1, !P0 ;  /* 0x00000001ff167807 */ /* 0x000fe20004000000 */
[----:B------:R-:W-:Y:S01]  /*09e0*/  @!P1 IMAD.MOV R12, RZ, RZ, R14 ;  /* 0x000000ffff0c9224 */ /* 0x000fe200078e020e */
[----:B------:R-:W0:Y:S04]  /*09f0*/  LDS R20, [R8+-0x4] ;  /* 0xfffffc0008147984 */ /* 0x000e280000000800 */
[----:B------:R-:W-:-:S04]  /*0a00*/  LOP3.LUT R14, RZ, R12, RZ, 0x33, !PT ;  /* 0x0000000cff0e7212 */ /* 0x000fc800078e33ff */
[C---:B------:R-:W-:Y:S01]  /*0a10*/  ISETP.GT.U32.AND P1, PT, R15.reuse, R14, PT ;  /* 0x0000000e0f00720c */ /* 0x040fe20003f24070 */
[----:B------:R-:W-:Y:S02]  /*0a20*/  IMAD.MOV.U32 R14, RZ, RZ, 0x2 ;  /* 0x00000002ff0e7424 */ /* 0x000fe400078e00ff */
[----:B------:R-:W-:Y:S01]  /*0a30*/  @!P0 IMAD.MOV R14, RZ, RZ, 0x1 ;  /* 0x00000001ff0e8424 */ /* 0x000fe200078e02ff */
[----:B------:R-:W-:Y:S01]  /*0a40*/  ISETP.GT.U32.AND P0, PT, R16, R23, PT ;  /* 0x000000171000720c */ /* 0x000fe20003f04070 */
[----:B------:R-:W-:Y:S02]  /*0a50*/  IMAD.IADD R15, R15, 0x1, R12 ;  /* 0x000000010f0f7824 */ /* 0x000fe400078e020c */
[----:B------:R-:W-:Y:S01]  /*0a60*/  IMAD.MOV.U32 R12, RZ, RZ, 0x2 ;  /* 0x00000002ff0c7424 */ /* 0x000fe200078e00ff */
[----:B------:R-:W-:Y:S02]  /*0a70*/  SEL R23, RZ, 0x1, !P0 ;  /* 0x00000001ff177807 */ /* 0x000fe40004000000 */
[----:B------:R-:W-:Y:S03]  /*0a80*/  STS [R8+-0xc], R15 ;  /* 0xfffff40f08007388 */ /* 0x000fe60000000800 */
[----:B------:R-:W-:-:S02]  /*0a90*/  @!P1 IMAD.MOV R14, RZ, RZ, R22 ;  /* 0x000000ffff0e9224 */ /* 0x000fc400078e0216 */
[----:B------:R-:W1:Y:S03]  /*0aa0*/  LDS R22, [R8] ;  /* 0x0000000008167984 */ /* 0x000e660000000800 */
[----:B------:R-:W-:-:S04]  /*0ab0*/  LOP3.LUT R16, RZ, R14, RZ, 0x33, !PT ;  /* 0x0000000eff107212 */ /* 0x000fc800078e33ff */
[C---:B------:R-:W-:Y:S01]  /*0ac0*/  ISETP.GT.U32.AND P1, PT, R17.reuse, R16, PT ;  /* 0x000000101100720c */ /* 0x040fe20003f24070 */
[----:B------:R-:W-:Y:S01]  /*0ad0*/  IMAD.MOV.U32 R16, RZ, RZ, 0x2 ;  /* 0x00000002ff107424 */ /* 0x000fe200078e00ff */
[----:B------:R-:W-:Y:S01]  /*0ae0*/  IADD3 R17, PT, PT, R17, R14, RZ ;  /* 0x0000000e11117210 */ /* 0x000fe20007ffe0ff */
[----:B------:R-:W-:-:S04]  /*0af0*/  @!P0 IMAD.MOV R16, RZ, RZ, 0x1 ;  /* 0x00000001ff108424 */ /* 0x000fc800078e02ff */
[----:B------:R-:W-:Y:S01]  /*0b00*/  STS [R8+-0x8], R17 ;  /* 0xfffff81108007388 */ /* 0x000fe20000000800 */
[C---:B0-----:R-:W-:Y:S01]  /*0b10*/  IMAD.IADD R19, R20.reuse, 0x1, R19 ;  /* 0x0000000114137824 */ /* 0x041fe200078e0213 */
[----:B------:R-:W-:-:S04]  /*0b20*/  ISETP.GT.U32.AND P0, PT, R20, R25, PT ;  /* 0x000000191400720c */ /* 0x000fc80003f04070 */
[----:B------:R-:W-:Y:S01]  /*0b30*/  @!P1 IMAD.MOV R16, RZ, RZ, R23 ;  /* 0x000000ffff109224 */ /* 0x000fe200078e0217 */
[----:B------:R-:W-:Y:S01]  /*0b40*/  LOP3.LUT R25, RZ, R21, RZ, 0x33, !PT ;  /* 0x00000015ff197212 */ /* 0x000fe200078e33ff */
[----:B------:R-:W0:Y:S01]  /*0b50*/  LDS R23, [R8+0x4] ;  /* 0x0000040008177984 */ /* 0x000e220000000800 */
[----:B------:R-:W-:Y:S02]  /*0b60*/  SEL R24, RZ, 0x1, !P0 ;  /* 0x00000001ff187807 */ /* 0x000fe40004000000 */
[----:B------:R-:W-:-:S04]  /*0b70*/  LOP3.LUT R20, RZ, R16, RZ, 0x33, !PT ;  /* 0x00000010ff147212 */ /* 0x000fc800078e33ff */
[C---:B------:R-:W-:Y:S01]  /*0b80*/  ISETP.GT.U32.AND P1, PT, R19.reuse, R20, PT ;  /* 0x000000141300720c */ /* 0x040fe20003f24070 */
[----:B------:R-:W-:Y:S02]  /*0b90*/  HFMA2 R20, -RZ, RZ, 0, 1.1920928955078125e-07 ;  /* 0x00000002ff147431 */ /* 0x000fe400000001ff */
[----:B------:R-:W-:Y:S02]  /*0ba0*/  IMAD.IADD R19, R19, 0x1, R16 ;  /* 0x0000000113137824 */ /* 0x000fe400078e0210 */
[----:B------:R-:W-:-:S03]  /*0bb0*/  @!P0 IMAD.MOV R20, RZ, RZ, 0x1 ;  /* 0x00000001ff148424 */ /* 0x000fc600078e02ff */
[----:B------:R-:W-:Y:S01]  /*0bc0*/  STS [R8+-0x4], R19 ;  /* 0xfffffc1308007388 */ /* 0x000fe20000000800 */
[C---:B-1----:R-:W-:Y:S01]  /*0bd0*/  IMAD.IADD R21, R22.reuse, 0x1, R21 ;  /* 0x0000000116157824 */ /* 0x042fe200078e0215 */
[----:B------:R-:W-:-:S03]  /*0be0*/  ISETP.GT.U32.AND P0, PT, R22, R25, PT ;  /* 0x000000191600720c */ /* 0x000fc60003f04070 */
[----:B------:R-:W-:Y:S01]  /*0bf0*/  @!P1 IMAD.MOV R20, RZ, RZ, R24 ;  /* 0x000000ffff149224 */ /* 0x000fe200078e0218 */
[----:B------:R-:W-:-:S04]  /*0c00*/  SEL R24, RZ, 0x1, !P0 ;  /* 0x00000001ff187807 */ /* 0x000fc80004000000 */
[----:B------:R-:W-:-:S04]  /*0c10*/  LOP3.LUT R22, RZ, R20, RZ, 0x33, !PT ;  /* 0x00000014ff167212 */ /* 0x000fc800078e33ff */
[C---:B------:R-:W-:Y:S01]  /*0c20*/  ISETP.GT.U32.AND P1, PT, R21.reuse, R22, PT ;  /* 0x000000161500720c */ /* 0x040fe20003f24070 */
[----:B------:R-:W-:Y:S02]  /*0c30*/  IMAD.MOV.U32 R22, RZ, RZ, 0x2 ;  /* 0x00000002ff167424 */ /* 0x000fe400078e00ff */
[----:B------:R-:W-:Y:S02]  /*0c40*/  @!P0 IMAD.MOV R22, RZ, RZ, 0x1 ;  /* 0x00000001ff168424 */ /* 0x000fe400078e02ff */
[----:B------:R-:W-:-:S05]  /*0c50*/  IMAD.IADD R21, R21, 0x1, R20 ;  /* 0x0000000115157824 */ /* 0x000fca00078e0214 */
[----:B------:R-:W-:Y:S03]  /*0c60*/  STS [R8], R21 ;  /* 0x0000001508007388 */ /* 0x000fe60000000800 */
[----:B------:R-:W-:Y:S01]  /*0c70*/  @!P1 IMAD.MOV R22, RZ, RZ, R24 ;  /* 0x000000ffff169224 */ /* 0x000fe200078e0218 */
[----:B------:R-:W-:-:S04]  /*0c80*/  LOP3.LUT R24, RZ, R18, RZ, 0x33, !PT ;  /* 0x00000012ff187212 */ /* 0x000fc800078e33ff */
[C---:B0-----:R-:W-:Y:S01]  /*0c90*/  ISETP.GT.U32.AND P0, PT, R23.reuse, R24, PT ;  /* 0x000000181700720c */ /* 0x041fe20003f04070 */
[----:B------:R-:W-:Y:S01]  /*0ca0*/  IMAD.IADD R23, R23, 0x1, R18 ;  /* 0x0000000117177824 */ /* 0x000fe200078e0212 */
[----:B------:R-:W-:Y:S01]  /*0cb0*/  LOP3.LUT R18, RZ, R22, RZ, 0x33, !PT ;  /* 0x00000016ff127212 */ /* 0x000fe200078e33ff */
[----:B------:R-:W0:Y:S01]  /*0cc0*/  LDS R24, [R8+0xc] ;  /* 0x00000c0008187984 */ /* 0x000e220000000800 */
[----:B------:R-:W-:Y:S02]  /*0cd0*/  SEL R25, RZ, 0x1, !P0 ;  /* 0x00000001ff197807 */ /* 0x000fe40004000000 */
[C---:B------:R-:W-:Y:S01]  /*0ce0*/  ISETP.GT.U32.AND P1, PT, R23.reuse, R18, PT ;  /* 0x000000121700720c */ /* 0x040fe20003f24070 */
[----:B------:R-:W-:Y:S02]  /*0cf0*/  IMAD.MOV.U32 R18, RZ, RZ, 0x2 ;  /* 0x00000002ff127424 */ /* 0x000fe400078e00ff */
[----:B------:R-:W-:-:S04]  /*0d00*/  IMAD.IADD R23, R23, 0x1, R22 ;  /* 0x0000000117177824 */ /* 0x000fc800078e0216 */
[----:B------:R-:W-:Y:S01]  /*0d10*/  @!P0 IMAD.MOV R18, RZ, RZ, 0x1 ;  /* 0x00000001ff128424 */ /* 0x000fe200078e02ff */
[----:B------:R-:W-:Y:S05]  /*0d20*/  STS [R8+0x4], R23 ;  /* 0x0000041708007388 */ /* 0x000fea0000000800 */
[----:B------:R-:W-:Y:S01]  /*0d30*/  @!P1 IMAD.MOV R18, RZ, RZ, R25 ;  /* 0x000000ffff129224 */ /* 0x000fe200078e0219 */
[----:B------:R-:W-:Y:S01]  /*0d40*/  LOP3.LUT R25, RZ, R9, RZ, 0x33, !PT ;  /* 0x00000009ff197212 */ /* 0x000fe200078e33ff */
[----:B------:R-:W-:-:S03]  /*0d50*/  IMAD.IADD R9, R26, 0x1, R9 ;  /* 0x000000011a097824 */ /* 0x000fc600078e0209 */
[----:B------:R-:W-:Y:S02]  /*0d60*/  ISETP.GT.U32.AND P0, PT, R26, R25, PT ;  /* 0x000000191a00720c */ /* 0x000fe40003f04070 */
[----:B------:R-:W-:Y:S02]  /*0d70*/  LOP3.LUT R26, RZ, R18, RZ, 0x33, !PT ;  /* 0x00000012ff1a7212 */ /* 0x000fe400078e33ff */
[----:B------:R-:W-:Y:S02]  /*0d80*/  SEL R10, RZ, 0x1, !P0 ;  /* 0x00000001ff0a7807 */ /* 0x000fe40004000000 */
[C---:B------:R-:W-:Y:S01]  /*0d90*/  ISETP.GT.U32.AND P1, PT, R9.reuse, R26, PT ;  /* 0x0000001a0900720c */ /* 0x040fe20003f24070 */
[----:B------:R-:W-:Y:S01]  /*0da0*/  IMAD.IADD R9, R9, 0x1, R18 ;  /* 0x0000000109097824 */ /* 0x000fe200078e0212 */
[----:B------:R-:W-:-:S04]  /*0db0*/  LOP3.LUT R25, RZ, R11, RZ, 0x33, !PT ;  /* 0x0000000bff197212 */ /* 0x000fc800078e33ff */
[----:B------:R-:W-:Y:S01]  /*0dc0*/  STS [R8+0x8], R9 ;  /* 0x0000080908007388 */ /* 0x000fe20000000800 */
[----:B------:R-:W-:-:S06]  /*0dd0*/  @!P0 IMAD.MOV R12, RZ, RZ, 0x1 ;  /* 0x00000001ff0c8424 */ /* 0x000fcc00078e02ff */
[----:B------:R-:W-:Y:S01]  /*0de0*/  @!P1 IMAD.MOV R12, RZ, RZ, R10 ;  /* 0x000000ffff0c9224 */ /* 0x000fe200078e020a */
[C---:B0-----:R-:W-:Y:S01]  /*0df0*/  ISETP.GT.U32.AND P1, PT, R24.reuse, R25, PT ;  /* 0x000000191800720c */ /* 0x041fe20003f24070 */
[----:B------:R-:W-:-:S03]  /*0e00*/  IMAD.IADD R11, R24, 0x1, R11 ;  /* 0x00000001180b7824 */ /* 0x000fc600078e020b */
[----:B------:R-:W-:Y:S01]  /*0e10*/  LOP3.LUT R10, RZ, R12, RZ, 0x33, !PT ;  /* 0x0000000cff0a7212 */ /* 0x000fe200078e33ff */
[----:B------:R-:W-:-:S03]  /*0e20*/  IMAD.IADD R13, R11, 0x1, R12 ;  /* 0x000000010b0d7824 */ /* 0x000fc600078e020c */
[----:B------:R-:W-:Y:S01]  /*0e30*/  ISETP.GT.U32.AND P0, PT, R11, R10, PT ;  /* 0x0000000a0b00720c */ /* 0x000fe20003f04070 */
[----:B------:R-:W-:Y:S01]  /*0e40*/  IMAD.MOV.U32 R11, RZ, RZ, 0x2 ;  /* 0x00000002ff0b7424 */ /* 0x000fe200078e00ff */
[----:B------:R-:W-:Y:S01]  /*0e50*/  SEL R10, RZ, 0x1, !P1 ;  /* 0x00000001ff0a7807 */ /* 0x000fe20004800000 */
[----:B------:R0:W-:Y:S02]  /*0e60*/  STS [R8+0xc], R13 ;  /* 0x00000c0d08007388 */ /* 0x0001e40000000800 */
[----:B------:R-:W-:Y:S01]  /*0e70*/  @!P1 IMAD.MOV R11, RZ, RZ, 0x1 ;  /* 0x00000001ff0b9424 */ /* 0x000fe200078e02ff */
[----:B------:R-:W-:-:S05]  /*0e80*/  IADD3 R2, P1, PT, R2, 0x20, RZ ;  /* 0x0000002002027810 */ /* 0x000fca0007f3e0ff */
[----:B------:R-:W-:Y:S02]  /*0e90*/  IMAD.X R3, RZ, RZ, R3, P1 ;  /* 0x000000ffff037224 */ /* 0x000fe400008e0603 */
[----:B------:R-:W-:Y:S01]  /*0ea0*/  @!P0 IMAD.MOV R11, RZ, RZ, R10 ;  /* 0x000000ffff0b8224 */ /* 0x000fe200078e020a */
[----:B0-----:R-:W-:-:S03]  /*0eb0*/  IADD3 R8, PT, PT, R8, 0x20, RZ ;  /* 0x0000002008087810 */ /* 0x001fc60007ffe0ff */
[----:B------:R-:W-:Y:S01]  /*0ec0*/  IMAD.MOV.U32 R10, RZ, RZ, R11 ;  /* 0x000000ffff0a7224 */ /* 0x000fe200078e000b */
[----:B------:R-:W-:Y:S06]  /*0ed0*/  BRA.U UP1, `(.L_x_9) ;  /* 0xfffffff901447547 */ /* 0x000fec000b83ffff */
[----:B------:R-:W-:-:S05]  /*0ee0*/  UMOV UR5, UR6 ;  /* 0x0000000600057c82 */ /* 0x000fca0008000000 */
.L_x_8:
[----:B------:R-:W-:-:S09]  /*0ef0*/  UISETP.NE.AND UP1, UPT, UR17, URZ, UPT ;  /* 0x000000ff1100728c */ /* 0x000fd2000bf25270 */
[----:B------:R-:W-:Y:S05]  /*0f00*/  BRA.U !UP1, `(.L_x_7) ;  /* 0x0000000509cc7547 */ /* 0x000fea000b800000 */
[----:B------:R-:W-:Y:S01]  /*0f10*/  UISETP.NE.AND UP1, UPT, UR18, URZ, UPT ;  /* 0x000000ff1200728c */ /* 0x000fe2000bf25270 */
[----:B------:R-:W-:Y:S10]  /*0f20*/  BRA.U !UP0, `(.L_x_10) ;  /* 0x0000000108f47547 */ /* 0x000ff4000b800000 */
[----:B------:R-:W0:Y:S01]  /*0f30*/  LDCU.64 UR20, c[0x0][0x380] ;  /* 0x00007000ff1477ac */ /* 0x000e220008000a00 */
[----:B------:R-:W-:Y:S02]  /*0f40*/  IMAD.U32 R2, RZ, RZ, UR5 ;  /* 0x00000005ff027e24 */ /* 0x000fe4000f8e00ff */
[----:B-123--:R-:W-:Y:S02]  /*0f50*/  IMAD.MOV.U32 R3, RZ, RZ, RZ ;  /* 0x000000ffff037224 */ /* 0x00efe400078e00ff */
[----:B------:R-:W-:-:S03]  /*0f60*/  IMAD.WIDE.U32 R2, R7, UR16, R2 ;  /* 0x0000001007027c25 */ /* 0x000fc6000f8e0002 */
[----:B0-----:R-:W-:-:S04]  /*0f70*/  LEA R8, P0, R2, UR20, 0x2 ;  /* 0x0000001402087c11 */ /* 0x001fc8000f8010ff */
[----:B------:R-:W-:-:S05]  /*0f80*/  LEA.HI.X R9, R2, UR21, R3, 0x2, P0 ;  /* 0x0000001502097c11 */ /* 0x000fca00080f1403 */
[----:B------:R-:W2:Y:S04]  /*0f90*/  LDG.E R12, desc[UR14][R8.64] ;  /* 0x0000000e080c7981 */ /* 0x000ea8000c1e1900 */
[----:B------:R-:W3:Y:S04]  /*0fa0*/  LDG.E R16, desc[UR14][R8.64+0x4] ;  /* 0x0000040e08107981 */ /* 0x000ee8000c1e1900 */
[----:B------:R-:W4:Y:S04]  /*0fb0*/  LDG.E R17, desc[UR14][R8.64+0x8] ;  /* 0x0000080e08117981 */ /* 0x000f28000c1e1900 */
[----:B------:R0:W5:Y:S01]  /*0fc0*/  LDG.E R2, desc[UR14][R8.64+0xc] ;  /* 0x00000c0e08027981 */ /* 0x000162000c1e1900 */
[----:B------:R-:W-:Y:S01]  /*0fd0*/  VIADD R3, R4, UR5 ;  /* 0x0000000504037c36 */ /* 0x000fe20008000000 */
[----:B------:R-:W-:-:S04]  /*0fe0*/  UIADD3 UR5, UPT, UPT, UR5, 0x4, URZ ;  /* 0x0000000405057890 */ /* 0x000fc8000fffe0ff */
[----:B------:R-:W-:Y:S01]  /*0ff0*/  LEA R3, R3, UR10, 0x2 ;  /* 0x0000000a03037c11 */ /* 0x000fe2000f8e10ff */
[----:B0-----:R-:W-:-:S04]  /*1000*/  IMAD.MOV.U32 R9, RZ, RZ, 0x2 ;  /* 0x00000002ff097424 */ /* 0x001fc800078e00ff */
[----:B------:R-:W0:Y:S04]  /*1010*/  LDS R11, [R3] ;  /* 0x00000000030b7984 */ /* 0x000e280000000800 */
[----:B------:R-:W1:Y:S04]  /*1020*/  LDS R15, [R3+0x4] ;  /* 0x00000400030f7984 */ /* 0x000e680000000800 */
[----:B------:R-:W5:Y:S01]  /*1030*/  LDS R19, [R3+0xc] ;  /* 0x00000c0003137984 */ /* 0x000f620000000800 */
[----:B--2---:R-:W-:Y:S01]  /*1040*/  LOP3.LUT R14, RZ, R12, RZ, 0x33, !PT ;  /* 0x0000000cff0e7212 */ /* 0x004fe200078e33ff */
[----:B0-----:R-:W-:Y:S01]  /*1050*/  IMAD.IADD R13, R11, 0x1, R12 ;  /* 0x000000010b0d7824 */ /* 0x001fe200078e020c */
[----:B------:R-:W-:-:S02]  /*1060*/  LOP3.LUT R12, RZ, R10, RZ, 0x33, !PT ;  /* 0x0000000aff0c7212 */ /* 0x000fc400078e33ff */
[----:B------:R-:W-:Y:S02]  /*1070*/  ISETP.GT.U32.AND P0, PT, R11, R14, PT ;  /* 0x0000000e0b00720c */ /* 0x000fe40003f04070 */
[----:B------:R-:W0:Y:S01]  /*1080*/  LDS R14, [R3+0x8] ;  /* 0x00000800030e7984 */ /* 0x000e220000000800 */
[----:B------:R-:W-:Y:S02]  /*1090*/  ISETP.GT.U32.AND P1, PT, R13, R12, PT ;  /* 0x0000000c0d00720c */ /* 0x000fe40003f24070 */
[----:B------:R-:W-:Y:S02]  /*10a0*/  SEL R8, RZ, 0x1, !P0 ;  /* 0x00000001ff087807 */ /* 0x000fe40004000000 */
[----:B---3--:R-:W-:Y:S01]  /*10b0*/  LOP3.LUT R12, RZ, R16, RZ, 0x33, !PT ;  /* 0x00000010ff0c7212 */ /* 0x008fe200078e33ff */
[----:B-1----:R-:W-:-:S05]  /*10c0*/  IMAD.IADD R16, R15, 0x1, R16 ;  /* 0x000000010f107824 */ /* 0x002fca00078e0210 */
[----:B------:R-:W-:Y:S01]  /*10d0*/  @!P0 IMAD.MOV R9, RZ, RZ, 0x1 ;  /* 0x00000001ff098424 */ /* 0x000fe200078e02ff */
[----:B------:R-:W-:Y:S02]  /*10e0*/  ISETP.GT.U32.AND P0, PT, R15, R12, PT ;  /* 0x0000000c0f00720c */ /* 0x000fe40003f04070 */
[----:B------:R-:W-:Y:S01]  /*10f0*/  @!P1 IMAD.MOV R9, RZ, RZ, R8 ;  /* 0x000000ffff099224 */ /* 0x000fe200078e0208 */
[----:B----4-:R-:W-:Y:S02]  /*1100*/  LOP3.LUT R15, RZ, R17, RZ, 0x33, !PT ;  /* 0x00000011ff0f7212 */ /* 0x010fe400078e33ff */
[----:B------:R-:W-:Y:S02]  /*1110*/  SEL R8, RZ, 0x1, !P0 ;  /* 0x00000001ff087807 */ /* 0x000fe40004000000 */
[----:B------:R-:W-:-:S04]  /*1120*/  LOP3.LUT R11, RZ, R9, RZ, 0x33, !PT ;  /* 0x00000009ff0b7212 */ /* 0x000fc800078e33ff */
[C---:B------:R-:W-:Y:S01]  /*1130*/  ISETP.GT.U32.AND P1, PT, R16.reuse, R11, PT ;  /* 0x0000000b1000720c */ /* 0x040fe20003f24070 */
[----:B------:R-:W-:Y:S02]  /*1140*/  IMAD.MOV.U32 R11, RZ, RZ, 0x2 ;  /* 0x00000002ff0b7424 */ /* 0x000fe400078e00ff */
[----:B------:R-:W-:Y:S02]  /*1150*/  @!P0 IMAD.MOV R11, RZ, RZ, 0x1 ;  /* 0x00000001ff0b8424 */ /* 0x000fe400078e02ff */
[----:B------:R-:W-:Y:S02]  /*1160*/  IMAD.IADD R16, R16, 0x1, R9 ;  /* 0x0000000110107824 */ /* 0x000fe400078e0209 */
[----:B-----5:R-:W-:-:S03]  /*1170*/  IMAD.IADD R9, R19, 0x1, R2 ;  /* 0x0000000113097824 */ /* 0x020fc600078e0202 */
[----:B------:R4:W-:Y:S03]  /*1180*/  STS [R3+0x4], R16 ;  /* 0x0000041003007388 */ /* 0x0009e60000000800 */
[----:B------:R-:W-:Y:S02]  /*1190*/  @!P1 IMAD.MOV R11, RZ, RZ, R8 ;  /* 0x000000ffff0b9224 */ /* 0x000fe400078e0208 */
[----:B------:R-:W-:Y:S01]  /*11a0*/  IMAD.IADD R8, R10, 0x1, R13 ;  /* 0x000000010a087824 */ /* 0x000fe200078e020d */
[----:B------:R-:W-:Y:S01]  /*11b0*/  LOP3.LUT R10, RZ, R2, RZ, 0x33, !PT ;  /* 0x00000002ff0a7212 */ /* 0x000fe200078e33ff */
[C---:B0-----:R-:W-:Y:S01]  /*11c0*/  IMAD.IADD R12, R14.reuse, 0x1, R17 ;  /* 0x000000010e0c7824 */ /* 0x041fe200078e0211 */
[----:B------:R-:W-:Y:S02]  /*11d0*/  ISETP.GT.U32.AND P0, PT, R14, R15, PT ;  /* 0x0000000f0e00720c */ /* 0x000fe40003f04070 */
[----:B------:R-:W-:Y:S01]  /*11e0*/  LOP3.LUT R15, RZ, R11, RZ, 0x33, !PT ;  /* 0x0000000bff0f7212 */ /* 0x000fe200078e33ff */
[----:B------:R4:W-:Y:S01]  /*11f0*/  STS [R3], R8 ;  /* 0x0000000803007388 */ /* 0x0009e20000000800 */
[----:B------:R-:W-:-:S02]  /*1200*/  MOV R14, 0x2 ;  /* 0x00000002000e7802 */ /* 0x000fc40000000f00 */
[C---:B------:R-:W-:Y:S01]  /*1210*/  ISETP.GT.U32.AND P1, PT, R12.reuse, R15, PT ;  /* 0x0000000f0c00720c */ /* 0x040fe20003f24070 */
[----:B------:R-:W-:Y:S01]  /*1220*/  IMAD.IADD R12, R12, 0x1, R11 ;  /* 0x000000010c0c7824 */ /* 0x000fe200078e020b */
[----:B------:R-:W-:-:S04]  /*1230*/  SEL R15, RZ, 0x1, !P0 ;  /* 0x00000001ff0f7807 */ /* 0x000fc80004000000 */
[----:B------:R4:W-:Y:S01]  /*1240*/  STS [R3+0x8], R12 ;  /* 0x0000080c03007388 */ /* 0x0009e20000000800 */
[----:B------:R-:W-:Y:S01]  /*1250*/  @!P0 IMAD.MOV R14, RZ, RZ, 0x1 ;  /* 0x00000001ff0e8424 */ /* 0x000fe200078e02ff */
[----:B------:R-:W-:Y:S01]  /*1260*/  ISETP.GT.U32.AND P0, PT, R19, R10, PT ;  /* 0x0000000a1300720c */ /* 0x000fe20003f04070 */
[----:B------:R-:W-:-:S04]  /*1270*/  IMAD.MOV.U32 R10, RZ, RZ, 0x2 ;  /* 0x00000002ff0a7424 */ /* 0x000fc800078e00ff */
[----:B------:R-:W-:-:S05]  /*1280*/  @!P1 IMAD.MOV R14, RZ, RZ, R15 ;  /* 0x000000ffff0e9224 */ /* 0x000fca00078e020f */
[----:B------:R-:W-:Y:S01]  /*1290*/  LOP3.LUT R2, RZ, R14, RZ, 0x33, !PT ;  /* 0x0000000eff027212 */ /* 0x000fe200078e33ff */
[C---:B------:R-:W-:Y:S02]  /*12a0*/  IMAD.IADD R14, R9.reuse, 0x1, R14 ;  /* 0x00000001090e7824 */ /* 0x040fe400078e020e */
[----:B------:R-:W-:Y:S01]  /*12b0*/  @!P0 IMAD.MOV R10, RZ, RZ, 0x1 ;  /* 0x00000001ff0a8424 */ /* 0x000fe200078e02ff */
[----:B------:R-:W-:Y:S02]  /*12c0*/  ISETP.GT.U32.AND P1, PT, R9, R2, PT ;  /* 0x000000020900720c */ /* 0x000fe40003f24070 */
[----:B------:R4:W-:Y:S01]  /*12d0*/  STS [R3+0xc], R14 ;  /* 0x00000c0e03007388 */ /* 0x0009e20000000800 */
[----:B------:R-:W-:-:S10]  /*12e0*/  SEL R2, RZ, 0x1, !P0 ;  /* 0x00000001ff027807 */ /* 0x000fd40004000000 */
[----:B----4-:R-:W-:-:S07]  /*12f0*/  @!P1 IMAD.MOV R10, RZ, RZ, R2 ;  /* 0x000000ffff0a9224 */ /* 0x010fce00078e0202 */
.L_x_10:
[----:B------:R-:W-:Y:S05]  /*1300*/  BRA.U !UP1, `(.L_x_7) ;  /* 0x0000000109cc7547 */ /* 0x000fea000b800000 */
[----:B------:R-:W-:Y:S02]  /*1310*/  UISETP.NE.AND UP1, UPT, UR18, 0x1, UPT ;  /* 0x000000011200788c */ /* 0x000fe4000bf25270 */
[----:B------:R-:W-:-:S07]  /*1320*/  UISETP.NE.AND UP2, UPT, UR11, URZ, UPT ;  /* 0x000000ff0b00728c */ /* 0x000fce000bf45270 */
[----:B------:R-:W-:Y:S05]  /*1330*/  BRA.U !UP1, `(.L_x_11) ;  /* 0x00000001098c7547 */ /* 0x000fea000b800000 */
[----:B------:R-:W0:Y:S01]  /*1340*/  LDCU.64 UR20, c[0x0][0x380] ;  /* 0x00007000ff1477ac */ /* 0x000e220008000a00 */
[----:B------:R-:W-:Y:S02]  /*1350*/  IMAD.U32 R2, RZ, RZ, UR5 ;  /* 0x00000005ff027e24 */ /* 0x000fe4000f8e00ff */
[----:B-123--:R-:W-:Y:S02]  /*1360*/  IMAD.MOV.U32 R3, RZ, RZ, RZ ;  /* 0x000000ffff037224 */ /* 0x00efe400078e00ff */
[----:B------:R-:W-:-:S03]  /*1370*/  IMAD.WIDE.U32 R2, R7, UR16, R2 ;  /* 0x0000001007027c25 */ /* 0x000fc6000f8e0002 */
[----:B0-----:R-:W-:-:S04]  /*1380*/  LEA R8, P0, R2, UR20, 0x2 ;  /* 0x0000001402087c11 */ /* 0x001fc8000f8010ff */
[----:B------:R-:W-:-:S05]  /*1390*/  LEA.HI.X R9, R2, UR21, R3, 0x2, P0 ;  /* 0x0000001502097c11 */ /* 0x000fca00080f1403 */
[----:B------:R-:W2:Y:S04]  /*13a0*/  LDG.E R3, desc[UR14][R8.64] ;  /* 0x0000000e08037981 */ /* 0x000ea8000c1e1900 */
[----:B------:R-:W3:Y:S01]  /*13b0*/  LDG.E R13, desc[UR14][R8.64+0x4] ;  /* 0x0000040e080d7981 */ /* 0x000ee2000c1e1900 */
[----:B------:R-:W-:Y:S01]  /*13c0*/  IADD3 R2, PT, PT, R4, UR5, RZ ;  /* 0x0000000504027c10 */ /* 0x000fe2000fffe0ff */
[----:B------:R-:W-:-:S03]  /*13d0*/  UIADD3 UR5, UPT, UPT, UR5, 0x2, URZ ;  /* 0x0000000205057890 */ /* 0x000fc6000fffe0ff */
[----:B------:R-:W-:-:S05]  /*13e0*/  LEA R14, R2, UR10, 0x2 ;  /* 0x0000000a020e7c11 */ /* 0x000fca000f8e10ff */
[----:B------:R-:W0:Y:S04]  /*13f0*/  LDS R2, [R14] ;  /* 0x000000000e027984 */ /* 0x000e280000000800 */
[----:B------:R-:W1:Y:S01]  /*1400*/  LDS R12, [R14+0x4] ;  /* 0x000004000e0c7984 */ /* 0x000e620000000800 */
[----:B--2---:R-:W-:Y:S01]  /*1410*/  LOP3.LUT R11, RZ, R3, RZ, 0x33, !PT ;  /* 0x00000003ff0b7212 */ /* 0x004fe200078e33ff */
[----:B0-----:R-:W-:-:S03]  /*1420*/  IMAD.IADD R3, R3, 0x1, R2 ;  /* 0x0000000103037824 */ /* 0x001fc600078e0202 */
[----:B------:R-:W-:Y:S01]  /*1430*/  ISETP.GT.U32.AND P0, PT, R2, R11, PT ;  /* 0x0000000b0200720c */ /* 0x000fe20003f04070 */
[----:B------:R-:W-:Y:S01]  /*1440*/  IMAD.MOV.U32 R11, RZ, RZ, 0x2 ;  /* 0x00000002ff0b7424 */ /* 0x000fe200078e00ff */
[----:B------:R-:W-:Y:S02]  /*1450*/  LOP3.LUT R2, RZ, R10, RZ, 0x33, !PT ;  /* 0x0000000aff027212 */ /* 0x000fe400078e33ff */
[----:B---3--:R-:W-:Y:S02]  /*1460*/  LOP3.LUT R9, RZ, R13, RZ, 0x33, !PT ;  /* 0x0000000dff097212 */ /* 0x008fe400078e33ff */
[----:B------:R-:W-:Y:S01]  /*1470*/  ISETP.GT.U32.AND P1, PT, R3, R2, PT ;  /* 0x000000020300720c */ /* 0x000fe20003f24070 */
[----:B------:R-:W-:Y:S01]  /*1480*/  IMAD.IADD R3, R10, 0x1, R3 ;  /* 0x000000010a037824 */ /* 0x000fe200078e0203 */
[----:B------:R-:W-:Y:S01]  /*1490*/  SEL R2, RZ, 0x1, !P0 ;  /* 0x00000001ff027807 */ /* 0x000fe20004000000 */
[----:B------:R-:W-:-:S03]  /*14a0*/  IMAD.MOV.U32 R10, RZ, RZ, 0x2 ;  /* 0x00000002ff0a7424 */ /* 0x000fc600078e00ff */
[----:B------:R0:W-:Y:S01]  /*14b0*/  STS [R14], R3 ;  /* 0x000000030e007388 */ /* 0x0001e20000000800 */
[----:B------:R-:W-:Y:S01]  /*14c0*/  @!P0 IMAD.MOV R11, RZ, RZ, 0x1 ;  /* 0x00000001ff0b8424 */ /* 0x000fe200078e02ff */
[----:B-1----:R-:W-:-:S05]  /*14d0*/  ISETP.GT.U32.AND P0, PT, R12, R9, PT ;  /* 0x000000090c00720c */ /* 0x002fca0003f04070 */
[----:B------:R-:W-:Y:S02]  /*14e0*/  @!P1 IMAD.MOV R11, RZ, RZ, R2 ;  /* 0x000000ffff0b9224 */ /* 0x000fe400078e0202 */
[----:B------:R-:W-:-:S03]  /*14f0*/  IMAD.IADD R2, R13, 0x1, R12 ;  /* 0x000000010d027824 */ /* 0x000fc600078e020c */
[----:B------:R-:W-:Y:S01]  /*1500*/  LOP3.LUT R9, RZ, R11, RZ, 0x33, !PT ;  /* 0x0000000bff097212 */ /* 0x000fe200078e33ff */
[C---:B------:R-:W-:Y:S02]  /*1510*/  IMAD.IADD R11, R2.reuse, 0x1, R11 ;  /* 0x00000001020b7824 */ /* 0x040fe400078e020b */
[----:B------:R-:W-:Y:S01]  /*1520*/  @!P0 IMAD.MOV R10, RZ, RZ, 0x1 ;  /* 0x00000001ff0a8424 */ /* 0x000fe200078e02ff */
[----:B------:R-:W-:Y:S02]  /*1530*/  ISETP.GT.U32.AND P1, PT, R2, R9, PT ;  /* 0x000000090200720c */ /* 0x000fe40003f24070 */
[----:B------:R0:W-:Y:S01]  /*1540*/  STS [R14+0x4], R11 ;  /* 0x0000040b0e007388 */ /* 0x0001e20000000800 */
[----:B------:R-:W-:-:S10]  /*1550*/  SEL R2, RZ, 0x1, !P0 ;  /* 0x00000001ff027807 */ /* 0x000fd40004000000 */
[----:B0-----:R-:W-:-:S07]  /*1560*/  @!P1 IMAD.MOV R10, RZ, RZ, R2 ;  /* 0x000000ffff0a9224 */ /* 0x001fce00078e0202 */
.L_x_11:
[----:B------:R-:W-:Y:S05]  /*1570*/  BRA.U !UP2, `(.L_x_7) ;  /* 0x000000010a307547 */ /* 0x000fea000b800000 */
[----:B------:R-:W0:Y:S01]  /*1580*/  LDCU.64 UR20, c[0x0][0x380] ;  /* 0x00007000ff1477ac */ /* 0x000e220008000a00 */
[----:B------:R-:W-:Y:S02]  /*1590*/  IMAD.U32 R2, RZ, RZ, UR5 ;  /* 0x00000005ff027e24 */ /* 0x000fe4000f8e00ff */
[----:B-123--:R-:W-:Y:S02]  /*15a0*/  IMAD.MOV.U32 R3, RZ, RZ, RZ ;  /* 0x000000ffff037224 */ /* 0x00efe400078e00ff */
[----:B------:R-:W-:-:S03]  /*15b0*/  IMAD.WIDE.U32 R2, R7, UR16, R2 ;  /* 0x0000001007027c25 */ /* 0x000fc6000f8e0002 */
[----:B0-----:R-:W-:-:S04]  /*15c0*/  LEA R8, P0, R2, UR20, 0x2 ;  /* 0x0000001402087c11 */ /* 0x001fc8000f8010ff */
[----:B------:R-:W-:-:S06]  /*15d0*/  LEA.HI.X R9, R2, UR21, R3, 0x2, P0 ;  /* 0x0000001502097c11 */ /* 0x000fcc00080f1403 */
[----:B------:R-:W2:Y:S01]  /*15e0*/  LDG.E R9, desc[UR14][R8.64] ;  /* 0x0000000e08097981 */ /* 0x000ea2000c1e1900 */
[----:B------:R-:W-:-:S04]  /*15f0*/  IADD3 R2, PT, PT, R4, UR5, RZ ;  /* 0x0000000504027c10 */ /* 0x000fc8000fffe0ff */
[----:B------:R-:W-:-:S05]  /*1600*/  LEA R2, R2, UR10, 0x2 ;  /* 0x0000000a02027c11 */ /* 0x000fca000f8e10ff */
[----:B------:R-:W2:Y:S02]  /*1610*/  LDS R3, [R2] ;  /* 0x0000000002037984 */ /* 0x000ea40000000800 */
[----:B--2---:R-:W-:-:S05]  /*1620*/  IADD3 R3, PT, PT, R10, R3, R9 ;  /* 0x000000030a037210 */ /* 0x004fca0007ffe009 */
[----:B------:R0:W-:Y:S02]  /*1630*/  STS [R2], R3 ;  /* 0x0000000302007388 */ /* 0x0001e40000000800 */
.L_x_7:
[----:B------:R-:W-:Y:S05]  /*1640*/  BSYNC.RECONVERGENT B0 ;  /* 0x0000000000007941 */ /* 0x000fea0003800200 */
.L_x_6:
[----:B------:R-:W-:-:S06]  /*1650*/  UIADD3 UR4, UPT, UPT, UR4, 0x1, URZ ;  /* 0x0000000104047890 */ /* 0x000fcc000fffe0ff */
[----:B------:R-:W-:-:S13]  /*1660*/  ISETP.NE.AND P0, PT, R5, UR4, PT ;  /* 0x0000000405007c0c */ /* 0x000fda000bf05270 */
[----:B------:R-:W-:Y:S05]  /*1670*/  @P0 BRA `(.L_x_12) ;  /* 0xfffffff000140947 */ /* 0x000fea000383ffff */
[----:B------:R-:W4:Y:S02]  /*1680*/  LDCU UR4, c[0x0][0x390] ;  /* 0x00007200ff0477ac */ /* 0x000f240008000800 */
[----:B----4-:R-:W-:Y:S02]  /*1690*/  UISETP.GE.U32.AND UP0, UPT, UR4, 0x8, UPT ;  /* 0x000000080400788c */ /* 0x010fe4000bf06070 */
[----:B0123--:R-:W-:Y:S01]  /*16a0*/  IMAD.WIDE.U32 R2, R0, UR4, RZ ;  /* 0x0000000400027c25 */ /* 0x00ffe2000f8e00ff */
[----:B------:R-:W-:-:S06]  /*16b0*/  UMOV UR4, URZ ;  /* 0x000000ff00047c82 */ /* 0x000fcc0008000000 */
[----:B------:R-:W-:Y:S05]  /*16c0*/  BRA.U !UP0, `(.L_x_13) ;  /* 0x0000000108787547 */ /* 0x000fea000b800000 */
[----:B------:R-:W0:Y:S02]  /*16d0*/  LDCU.64 UR4, c[0x0][0x388] ;  /* 0x00007100ff0477ac */ /* 0x000e240008000a00 */
[----:B0-----:R-:W-:-:S04]  /*16e0*/  LEA R0, P0, R2, UR4, 0x2 ;  /* 0x0000000402007c11 */ /* 0x001fc8000f8010ff */
[----:B------:R-:W-:Y:S02]  /*16f0*/  IADD3 R0, P1, PT, R0, 0x10, RZ ;  /* 0x0000001000007810 */ /* 0x000fe40007f3e0ff */
[----:B------:R-:W-:-:S05]  /*1700*/  LEA.HI.X R23, R2, UR5, R3, 0x2, P0 ;  /* 0x0000000502177c11 */ /* 0x000fca00080f1403 */
[----:B------:R-:W-:-:S07]  /*1710*/  IMAD.X R23, RZ, RZ, R23, P1 ;  /* 0x000000ffff177224 */ /* 0x000fce00008e0617 */
.L_x_14:
[----:B0-----:R-:W0:Y:S01]  /*1720*/  LDS R5, [R6+-0x10] ;  /* 0xfffff00006057984 */ /* 0x001e220000000800 */
[----:B------:R-:W-:Y:S01]  /*1730*/  IMAD.MOV.U32 R8, RZ, RZ, R0 ;  /* 0x000000ffff087224 */ /* 0x000fe200078e0000 */
[----:B------:R-:W-:Y:S01]  /*1740*/  UIADD3 UR7, UPT, UPT, UR7, 0x8, URZ ;  /* 0x0000000807077890 */ /* 0x000fe2000fffe0ff */
[----:B------:R-:W-:Y:S01]  /*1750*/  IMAD.MOV.U32 R9, RZ, RZ, R23 ;  /* 0x000000ffff097224 */ /* 0x000fe200078e0017 */
[----:B------:R-:W1:Y:S02]  /*1760*/  LDS R7, [R6+-0xc] ;  /* 0xfffff40006077984 */ /* 0x000e640000000800 */
[----:B------:R-:W-:Y:S01]  /*1770*/  UISETP.NE.AND UP0, UPT, UR7, URZ, UPT ;  /* 0x000000ff0700728c */ /* 0x000fe2000bf05270 */
[----:B------:R-:W-:Y:S01]  /*1780*/  IADD3 R0, P0, PT, R8, 0x20, RZ ;  /* 0x0000002008007810 */ /* 0x000fe20007f1e0ff */
[----:B------:R-:W2:Y:S04]  /*1790*/  LDS R11, [R6+-0x8] ;  /* 0xfffff800060b7984 */ /* 0x000ea80000000800 */
[----:B------:R-:W3:Y:S01]  /*17a0*/  LDS R13, [R6+-0x4] ;  /* 0xfffffc00060d7984 */ /* 0x000ee20000000800 */
[----:B------:R-:W-:-:S03]  /*17b0*/  IMAD.X R23, RZ, RZ, R9, P0 ;  /* 0x000000ffff177224 */ /* 0x000fc600000e0609 */
[----:B------:R-:W4:Y:S04]  /*17c0*/  LDS R15, [R6] ;  /* 0x00000000060f7984 */ /* 0x000f280000000800 */
[----:B------:R-:W5:Y:S04]  /*17d0*/  LDS R17, [R6+0x4] ;  /* 0x0000040006117984 */ /* 0x000f680000000800 */
[----:B------:R-:W5:Y:S04]  /*17e0*/  LDS R19, [R6+0x8] ;  /* 0x0000080006137984 */ /* 0x000f680000000800 */
[----:B------:R0:W5:Y:S02]  /*17f0*/  LDS R21, [R6+0xc] ;  /* 0x00000c0006157984 */ /* 0x0001640000000800 */
[----:B0-----:R-:W-:-:S02]  /*1800*/  VIADD R6, R6, 0x20 ;  /* 0x0000002006067836 */ /* 0x001fc40000000000 */
[----:B------:R0:W-:Y:S04]  /*1810*/  STG.E desc[UR14][R8.64+-0x10], R5 ;  /* 0xfffff00508007986 */ /* 0x0001e8000c10190e */
[----:B-1----:R0:W-:Y:S04]  /*1820*/  STG.E desc[UR14][R8.64+-0xc], R7 ;  /* 0xfffff40708007986 */ /* 0x0021e8000c10190e */
[----:B--2---:R0:W-:Y:S04]  /*1830*/  STG.E desc[UR14][R8.64+-0x8], R11 ;  /* 0xfffff80b08007986 */ /* 0x0041e8000c10190e */
[----:B---3--:R0:W-:Y:S04]  /*1840*/  STG.E desc[UR14][R8.64+-0x4], R13 ;  /* 0xfffffc0d08007986 */ /* 0x0081e8000c10190e */
[----:B----4-:R0:W-:Y:S04]  /*1850*/  STG.E desc[UR14][R8.64], R15 ;  /* 0x0000000f08007986 */ /* 0x0101e8000c10190e */
[----:B-----5:R0:W-:Y:S04]  /*1860*/  STG.E desc[UR14][R8.64+0x4], R17 ;  /* 0x0000041108007986 */ /* 0x0201e8000c10190e */
[----:B------:R0:W-:Y:S04]  /*1870*/  STG.E desc[UR14][R8.64+0x8], R19 ;  /* 0x0000081308007986 */ /* 0x0001e8000c10190e */
[----:B------:R0:W-:Y:S01]  /*1880*/  STG.E desc[UR14][R8.64+0xc], R21 ;  /* 0x00000c1508007986 */ /* 0x0001e2000c10190e */
[----:B------:R-:W-:Y:S05]  /*1890*/  BRA.U UP0, `(.L_x_14) ;  /* 0xfffffffd00a07547 */ /* 0x000fea000b83ffff */
[----:B------:R-:W-:-:S05]  /*18a0*/  UMOV UR4, UR6 ;  /* 0x0000000600047c82 */ /* 0x000fca0008000000 */
.L_x_13:
[----:B------:R-:W-:-:S13]  /*18b0*/  ISETP.NE.AND P0, PT, RZ, UR17, PT ;  /* 0x00000011ff007c0c */ /* 0x000fda000bf05270 */
[----:B------:R-:W-:Y:S05]  /*18c0*/  @!P0 EXIT ;  /* 0x000000000000894d */ /* 0x000fea0003800000 */
[----:B------:R-:W-:Y:S01]  /*18d0*/  UISETP.GE.U32.AND UP0, UPT, UR17, 0x4, UPT ;  /* 0x000000041100788c */ /* 0x000fe2000bf06070 */
[----:B------:R-:W-:-:S08]  /*18e0*/  ISETP.NE.AND P0, PT, RZ, UR18, PT ;  /* 0x00000012ff007c0c */ /* 0x000fd0000bf05270 */
[----:B------:R-:W-:Y:S05]  /*18f0*/  BRA.U !UP0, `(.L_x_15) ;  /* 0x0000000108407547 */ /* 0x000fea000b800000 */
[----:B------:R-:W-:Y:S01]  /*1900*/  VIADD R0, R4, UR4 ;  /* 0x0000000404007c36 */ /* 0x000fe20008000000 */
[----:B------:R-:W1:Y:S01]  /*1910*/  LDCU.64 UR6, c[0x0][0x388] ;  /* 0x00007100ff0677ac */ /* 0x000e620008000a00 */
[----:B0-----:R-:W-:-:S03]  /*1920*/  IADD3 R7, P1, PT, R2, UR4, RZ ;  /* 0x0000000402077c10 */ /* 0x001fc6000ff3e0ff */
[----:B------:R-:W-:Y:S01]  /*1930*/  LEA R0, R0, UR10, 0x2 ;  /* 0x0000000a00007c11 */ /* 0x000fe2000f8e10ff */
[----:B------:R-:W-:Y:S01]  /*1940*/  UIADD3 UR4, UPT, UPT, UR4, 0x4, URZ ;  /* 0x0000000404047890 */ /* 0x000fe2000fffe0ff */
[----:B------:R-:W-:-:S03]  /*1950*/  IMAD.X R8, RZ, RZ, R3, P1 ;  /* 0x000000ffff087224 */ /* 0x000fc600008e0603 */
[----:B------:R-:W0:Y:S04]  /*1960*/  LDS R5, [R0] ;  /* 0x0000000000057984 */ /* 0x000e280000000800 */
[----:B------:R-:W2:Y:S04]  /*1970*/  LDS R9, [R0+0x4] ;  /* 0x0000040000097984 */ /* 0x000ea80000000800 */
[----:B------:R-:W3:Y:S01]  /*1980*/  LDS R11, [R0+0x8] ;  /* 0x00000800000b7984 */ /* 0x000ee20000000800 */
[----:B-1----:R-:W-:-:S03]  /*1990*/  LEA R6, P1, R7, UR6, 0x2 ;  /* 0x0000000607067c11 */ /* 0x002fc6000f8210ff */
[----:B------:R-:W1:Y:S01]  /*19a0*/  LDS R13, [R0+0xc] ;  /* 0x00000c00000d7984 */ /* 0x000e620000000800 */
[----:B------:R-:W-:-:S05]  /*19b0*/  LEA.HI.X R7, R7, UR7, R8, 0x2, P1 ;  /* 0x0000000707077c11 */ /* 0x000fca00088f1408 */
[----:B0-----:R4:W-:Y:S04]  /*19c0*/  STG.E desc[UR14][R6.64], R5 ;  /* 0x0000000506007986 */ /* 0x0019e8000c10190e */
[----:B--2---:R4:W-:Y:S04]  /*19d0*/  STG.E desc[UR14][R6.64+0x4], R9 ;  /* 0x0000040906007986 */ /* 0x0049e8000c10190e */
[----:B---3--:R4:W-:Y:S04]  /*19e0*/  STG.E desc[UR14][R6.64+0x8], R11 ;  /* 0x0000080b06007986 */ /* 0x0089e8000c10190e */
[----:B-1----:R4:W-:Y:S02]  /*19f0*/  STG.E desc[UR14][R6.64+0xc], R13 ;  /* 0x00000c0d06007986 */ /* 0x0029e4000c10190e */
.L_x_15:
[----:B------:R-:W-:Y:S05]  /*1a00*/  @!P0 EXIT ;  /* 0x000000000000894d */ /* 0x000fea0003800000 */
[----:B------:R-:W-:Y:S01]  /*1a10*/  UISETP.NE.AND UP0, UPT, UR18, 0x1, UPT ;  /* 0x000000011200788c */ /* 0x000fe2000bf05270 */
[----:B------:R-:W-:-:S08]  /*1a20*/  ISETP.NE.AND P0, PT, RZ, UR11, PT ;  /* 0x0000000bff007c0c */ /* 0x000fd0000bf05270 */
[----:B------:R-:W-:Y:S05]  /*1a30*/  BRA.U !UP0, `(.L_x_16) ;  /* 0x0000000108307547 */ /* 0x000fea000b800000 */
[----:B------:R-:W-:Y:S01]  /*1a40*/  VIADD R0, R4, UR4 ;  /* 0x0000000404007c36 */ /* 0x000fe20008000000 */
[----:B------:R-:W1:Y:S01]  /*1a50*/  LDCU.64 UR6, c[0x0][0x388] ;  /* 0x00007100ff0677ac */ /* 0x000e620008000a00 */
[----:B0---4-:R-:W-:-:S03]  /*1a60*/  IADD3 R7, P1, PT, R2, UR4, RZ ;  /* 0x0000000402077c10 */ /* 0x011fc6000ff3e0ff */
[----:B------:R-:W-:Y:S01]  /*1a70*/  LEA R0, R0, UR10, 0x2 ;  /* 0x0000000a00007c11 */ /* 0x000fe2000f8e10ff */
[----:B------:R-:W-:Y:S01]  /*1a80*/  UIADD3 UR4, UPT, UPT, UR4, 0x2, URZ ;  /* 0x0000000204047890 */ /* 0x000fe2000fffe0ff */
[----:B------:R-:W-:-:S03]  /*1a90*/  IMAD.X R8, RZ, RZ, R3, P1 ;  /* 0x000000ffff087224 */ /* 0x000fc600008e0603 */
[----:B------:R-:W0:Y:S04]  /*1aa0*/  LDS R5, [R0] ;  /* 0x0000000000057984 */ /* 0x000e280000000800 */
[----:B------:R-:W2:Y:S01]  /*1ab0*/  LDS R9, [R0+0x4] ;  /* 0x0000040000097984 */ /* 0x000ea20000000800 */
[----:B-1----:R-:W-:-:S04]  /*1ac0*/  LEA R6, P1, R7, UR6, 0x2 ;  /* 0x0000000607067c11 */ /* 0x002fc8000f8210ff */
[----:B------:R-:W-:-:S05]  /*1ad0*/  LEA.HI.X R7, R7, UR7, R8, 0x2, P1 ;  /* 0x0000000707077c11 */ /* 0x000fca00088f1408 */
[----:B0-----:R1:W-:Y:S04]  /*1ae0*/  STG.E desc[UR14][R6.64], R5 ;  /* 0x0000000506007986 */ /* 0x0013e8000c10190e */
[----:B--2---:R1:W-:Y:S02]  /*1af0*/  STG.E desc[UR14][R6.64+0x4], R9 ;  /* 0x0000040906007986 */ /* 0x0043e4000c10190e */
.L_x_16:
[----:B------:R-:W-:Y:S05]  /*1b00*/  @!P0 EXIT ;  /* 0x000000000000894d */ /* 0x000fea0003800000 */
[----:B------:R-:W-:Y:S01]  /*1b10*/  VIADD R4, R4, UR4 ;  /* 0x0000000404047c36 */ /* 0x000fe20008000000 */
[----:B------:R-:W2:Y:S01]  /*1b20*/  LDCU.64 UR6, c[0x0][0x388] ;  /* 0x00007100ff0677ac */ /* 0x000ea20008000a00 */
[----:B------:R-:W-:-:S03]  /*1b30*/  IADD3 R0, P0, PT, R2, UR4, RZ ;  /* 0x0000000402007c10 */ /* 0x000fc6000ff1e0ff */
[----:B------:R-:W-:Y:S02]  /*1b40*/  LEA R4, R4, UR10, 0x2 ;  /* 0x0000000a04047c11 */ /* 0x000fe4000f8e10ff */
[----:B------:R-:W-:-:S03]  /*1b50*/  IMAD.X R3, RZ, RZ, R3, P0 ;  /* 0x000000ffff037224 */ /* 0x000fc600000e0603 */
[----:B01--4-:R-:W0:Y:S01]  /*1b60*/  LDS R5, [R4] ;  /* 0x0000000004057984 */ /* 0x013e220000000800 */
[----:B--2---:R-:W-:-:S04]  /*1b70*/  LEA R2, P0, R0, UR6, 0x2 ;  /* 0x0000000600027c11 */ /* 0x004fc8000f8010ff */
[----:B------:R-:W-:-:S05]  /*1b80*/  LEA.HI.X R3, R0, UR7, R3, 0x2, P0 ;  /* 0x0000000700037c11 */ /* 0x000fca00080f1403 */
[----:B0-----:R-:W-:Y:S01]  /*1b90*/  STG.E desc[UR14][R2.64], R5 ;  /* 0x0000000502007986 */ /* 0x001fe2000c10190e */
[----:B------:R-:W-:Y:S05]  /*1ba0*/  EXIT ;  /* 0x000000000000794d */ /* 0x000fea0003800000 */
.L_x_17:
[----:B------:R-:W-:-:S00]  /*1bb0*/  BRA `(.L_x_17) ;  /* 0xfffffffc00fc7947 */ /* 0x000fc0000383ffff */
[----:B------:R-:W-:-:S00]  /*1bc0*/  NOP ;  /* 0x0000000000007918 */ /* 0x000fc00000000000 */
        /* <DEDUP_REMOVED lines=11> */
.L_x_24:


//--------------------- .text._Z7init_dpPjj       --------------------------
	.section	.text._Z7init_dpPjj,"ax",@progbits
	.align	128
        .global         _Z7init_dpPjj
        .type           _Z7init_dpPjj,@function
        .size           _Z7init_dpPjj,(.L_x_25 - _Z7init_dpPjj)
        .other          _Z7init_dpPjj,@"STO_CUDA_ENTRY STV_DEFAULT"
_Z7init_dpPjj:
.text._Z7init_dpPjj:
[----:B------:R-:W-:Y:S01]  /*0000*/  LDC R1, c[0x0][0x37c] ;  /* 0x0000df00ff017b82 */ /* 0x000fe20000000800 */
[----:B------:R-:W0:Y:S01]  /*0010*/  S2R R3, SR_TID.X ;  /* 0x0000000000037919 */ /* 0x000e220000002100 */
[----:B------:R-:W1:Y:S06]  /*0020*/  LDCU UR5, c[0x0][0x388] ;  /* 0x00007100ff0577ac */ /* 0x000e6c0008000800 */
[----:B------:R-:W0:Y:S01]  /*0030*/  S2UR UR4, SR_CTAID.X ;  /* 0x00000000000479c3 */ /* 0x000e220000002500 */
[----:B------:R-:W2:Y:S07]  /*0040*/  LDCU.64 UR8, c[0x0][0x358] ;  /* 0x00006b00ff0877ac */ /* 0x000eae0008000a00 */
[----:B------:R-:W0:Y:S01]  /*0050*/  LDC R0, c[0x0][0x360] ;  /* 0x0000d800ff007b82 */ /* 0x000e220000000800 */
[----:B-1----:R-:W-:Y:S01]  /*0060*/  UISETP.NE.AND UP0, UPT, UR5, URZ, UPT ;  /* 0x000000ff0500728c */ /* 0x002fe2000bf05270 */
[----:B0-----:R-:W-:-:S08]  /*0070*/  IMAD R0, R0, UR4, R3 ;  /* 0x0000000400007c24 */ /* 0x001fd0000f8e0203 */
[----:B--2---:R-:W-:Y:S05]  /*0080*/  BRA.U !UP0, `(.L_x_18) ;  /* 0x0000000108fc7547 */ /* 0x004fea000b800000 */
[----:B------:R-:W-:Y:S02]  /*0090*/  UISETP.GE.U32.AND UP1, UPT, UR5, 0x8, UPT ;  /* 0x000000080500788c */ /* 0x000fe4000bf26070 */
[----:B------:R-:W-:Y:S01]  /*00a0*/  IMAD.WIDE.U32 R2, R0, UR5, RZ ;  /* 0x0000000500027c25 */ /* 0x000fe2000f8e00ff */
[----:B------:R-:W-:Y:S01]  /*00b0*/  ULOP3.LUT UR6, UR5, 0x7, URZ, 0xc0, !UPT ;  /* 0x0000000705067892 */ /* 0x000fe2000f8ec0ff */
[----:B------:R-:W-:-:S03]  /*00c0*/  UMOV UR4, URZ ;  /* 0x000000ff00047c82 */ /* 0x000fc60008000000 */
[----:B------:R-:W-:Y:S02]  /*00d0*/  UISETP.NE.AND UP0, UPT, UR6, URZ, UPT ;  /* 0x000000ff0600728c */ /* 0x000fe4000bf05270 */
[----:B------:R-:W-:Y:S09]  /*00e0*/  BRA.U !UP1, `(.L_x_19) ;  /* 0x0000000109587547 */ /* 0x000ff2000b800000 */
[----:B------:R-:W0:Y:S01]  /*00f0*/  LDCU.64 UR10, c[0x0][0x380] ;  /* 0x00007000ff0a77ac */ /* 0x000e220008000a00 */
[----:B------:R-:W-:-:S04]  /*0100*/  ULOP3.LUT UR4, UR5, 0xfffffff8, URZ, 0xc0, !UPT ;  /* 0xfffffff805047892 */ /* 0x000fc8000f8ec0ff */
[----:B------:R-:W-:Y:S01]  /*0110*/  UIADD3 UR7, UPT, UPT, -UR4, URZ, URZ ;  /* 0x000000ff04077290 */ /* 0x000fe2000fffe1ff */
[----:B0-----:R-:W-:-:S04]  /*0120*/  LEA R6, P0, R2, UR10, 0x2 ;  /* 0x0000000a02067c11 */ /* 0x001fc8000f8010ff */
[----:B------:R-:W-:Y:S02]  /*0130*/  IADD3 R6, P1, PT, R6, 0x10, RZ ;  /* 0x0000001006067810 */ /* 0x000fe40007f3e0ff */
[----:B------:R-:W-:-:S05]  /*0140*/  LEA.HI.X R7, R2, UR11, R3, 0x2, P0 ;  /* 0x0000000b02077c11 */ /* 0x000fca00080f1403 */
[----:B------:R-:W-:-:S07]  /*0150*/  IMAD.X R7, RZ, RZ, R7, P1 ;  /* 0x000000ffff077224 */ /* 0x000fce00008e0607 */
.L_x_20:
[----:B0-----:R-:W-:Y:S01]  /*0160*/  IMAD.MOV.U32 R4, RZ, RZ, R6 ;  /* 0x000000ffff047224 */ /* 0x001fe200078e0006 */
[----:B------:R-:W-:Y:S01]  /*0170*/  UIADD3 UR7, UPT, UPT, UR7, 0x8, URZ ;  /* 0x0000000807077890 */ /* 0x000fe2000fffe0ff */
[----:B------:R-:W-:-:S03]  /*0180*/  IMAD.MOV.U32 R5, RZ, RZ, R7 ;  /* 0x000000ffff057224 */ /* 0x000fc600078e0007 */
[----:B------:R-:W-:Y:S01]  /*0190*/  UISETP.NE.AND UP1, UPT, UR7, URZ, UPT ;  /* 0x000000ff0700728c */ /* 0x000fe2000bf25270 */
[----:B------:R-:W-:Y:S01]  /*01a0*/  IADD3 R6, P0, PT, R4, 0x20, RZ ;  /* 0x0000002004067810 */ /* 0x000fe20007f1e0ff */
[----:B------:R0:W-:Y:S04]  /*01b0*/  STG.E desc[UR8][R4.64+-0x10], RZ ;  /* 0xfffff0ff04007986 */ /* 0x0001e8000c101908 */
[----:B------:R0:W-:Y:S01]  /*01c0*/  STG.E desc[UR8][R4.64+-0xc], RZ ;  /* 0xfffff4ff04007986 */ /* 0x0001e2000c101908 */
[----:B------:R-:W-:-:S03]  /*01d0*/  IMAD.X R7, RZ, RZ, R5, P0 ;  /* 0x000000ffff077224 */ /* 0x000fc600000e0605 */
[----:B------:R0:W-:Y:S04]  /*01e0*/  STG.E desc[UR8][R4.64+-0x8], RZ ;  /* 0xfffff8ff04007986 */ /* 0x0001e8000c101908 */
[----:B------:R0:W-:Y:S04]  /*01f0*/  STG.E desc[UR8][R4.64+-0x4], RZ ;  /* 0xfffffcff04007986 */ /* 0x0001e8000c101908 */
[----:B------:R0:W-:Y:S04]  /*0200*/  STG.E desc[UR8][R4.64], RZ ;  /* 0x000000ff04007986 */ /* 0x0001e8000c101908 */
[----:B------:R0:W-:Y:S04]  /*0210*/  STG.E desc[UR8][R4.64+0x4], RZ ;  /* 0x000004ff04007986 */ /* 0x0001e8000c101908 */
[----:B------:R0:W-:Y:S04]  /*0220*/  STG.E desc[UR8][R4.64+0x8], RZ ;  /* 0x000008ff04007986 */ /* 0x0001e8000c101908 */
[----:B------:R0:W-:Y:S01]  /*0230*/  STG.E desc[UR8][R4.64+0xc], RZ ;  /* 0x00000cff04007986 */ /* 0x0001e2000c101908 */
[----:B------:R-:W-:Y:S05]  /*0240*/  BRA.U UP1, `(.L_x_20) ;  /* 0xfffffffd01c47547 */ /* 0x000fea000b83ffff */
.L_x_19:
[----:B------:R-:W-:Y:S05]  /*0250*/  BRA.U !UP0, `(.L_x_18) ;  /* 0x0000000108887547 */ /* 0x000fea000b800000 */
[----:B------:R-:W-:Y:S02]  /*0260*/  UISETP.GE.U32.AND UP0, UPT, UR6, 0x4, UPT ;  /* 0x000000040600788c */ /* 0x000fe4000bf06070 */
[----:B------:R-:W-:-:S04]  /*0270*/  ULOP3.LUT UR7, UR5, 0x3, URZ, 0xc0, !UPT ;  /* 0x0000000305077892 */ /* 0x000fc8000f8ec0ff */
[----:B------:R-:W-:-:S03]  /*0280*/  UISETP.NE.AND UP1, UPT, UR7, URZ, UPT ;  /* 0x000000ff0700728c */ /* 0x000fc6000bf25270 */
[----:B------:R-:W-:Y:S08]  /*0290*/  BRA.U !UP0, `(.L_x_21) ;  /* 0x0000000108287547 */ /* 0x000ff0000b800000 */
[----:B------:R-:W1:Y:S01]  /*02a0*/  LDCU.64 UR10, c[0x0][0x380] ;  /* 0x00007000ff0a77ac */ /* 0x000e620008000a00 */
[----:B0-----:R-:W-:Y:S01]  /*02b0*/  IADD3 R4, P0, PT, R2, UR4, RZ ;  /* 0x0000000402047c10 */ /* 0x001fe2000ff1e0ff */
[----:B------:R-:W-:-:S04]  /*02c0*/  UIADD3 UR4, UPT, UPT, UR4, 0x4, URZ ;  /* 0x0000000404047890 */ /* 0x000fc8000fffe0ff */
[----:B------:R-:W-:Y:S01]  /*02d0*/  IMAD.X R5, RZ, RZ, R3, P0 ;  /* 0x000000ffff057224 */ /* 0x000fe200000e0603 */
[----:B-1----:R-:W-:-:S04]  /*02e0*/  LEA R6, P0, R4, UR10, 0x2 ;  /* 0x0000000a04067c11 */ /* 0x002fc8000f8010ff */
[----:B------:R-:W-:-:S05]  /*02f0*/  LEA.HI.X R7, R4, UR11, R5, 0x2, P0 ;  /* 0x0000000b04077c11 */ /* 0x000fca00080f1405 */
[----:B------:R1:W-:Y:S04]  /*0300*/  STG.E desc[UR8][R6.64], RZ ;  /* 0x000000ff06007986 */ /* 0x0003e8000c101908 */
[----:B------:R1:W-:Y:S04]  /*0310*/  STG.E desc[UR8][R6.64+0x4], RZ ;  /* 0x000004ff06007986 */ /* 0x0003e8000c101908 */
[----:B------:R1:W-:Y:S04]  /*0320*/  STG.E desc[UR8][R6.64+0x8], RZ ;  /* 0x000008ff06007986 */ /* 0x0003e8000c101908 */
[----:B------:R1:W-:Y:S02]  /*0330*/  STG.E desc[UR8][R6.64+0xc], RZ ;  /* 0x00000cff06007986 */ /* 0x0003e4000c101908 */
.L_x_21:
[----:B------:R-:W-:Y:S05]  /*0340*/  BRA.U !UP1, `(.L_x_18) ;  /* 0x00000001094c7547 */ /* 0x000fea000b800000 */
[----:B------:R-:W-:Y:S02]  /*0350*/  UISETP.NE.AND UP0, UPT, UR7, 0x1, UPT ;  /* 0x000000010700788c */ /* 0x000fe4000bf05270 */
[----:B------:R-:W-:-:S04]  /*0360*/  ULOP3.LUT UR5, UR5, 0x1, URZ, 0xc0, !UPT ;  /* 0x0000000105057892 */ /* 0x000fc8000f8ec0ff */
[----:B------:R-:W-:-:S03]  /*0370*/  UISETP.NE.U32.AND UP1, UPT, UR5, 0x1, UPT ;  /* 0x000000010500788c */ /* 0x000fc6000bf25070 */
        /* <DEDUP_REMOVED lines=8> */
[----:B------:R2:W-:Y:S02]  /*0400*/  STG.E desc[UR8][R6.64+0x4], RZ ;  /* 0x000004ff06007986 */ /* 0x0005e4000c101908 */
.L_x_22:
[----:B------:R-:W-:Y:S05]  /*0410*/  BRA.U UP1, `(.L_x_18) ;  /* 0x0000000101187547 */ /* 0x000fea000b800000 */
[----:B------:R-:W0:Y:S01]  /*0420*/  LDCU.64 UR6, c[0x0][0x380] ;  /* 0x00007000ff0677ac */ /* 0x000e220008000a00 */
[----:B------:R-:W-:-:S05]  /*0430*/  IADD3 R2, P0, PT, R2, UR4, RZ ;  /* 0x0000000402027c10 */ /* 0x000fca000ff1e0ff */
[----:B------:R-:W-:Y:S01]  /*0440*/  IMAD.X R3, RZ, RZ, R3, P0 ;  /* 0x000000ffff037224 */ /* 0x000fe200000e0603 */
[----:B0-----:R-:W-:-:S04]  /*0450*/  LEA R4, P0, R2, UR6, 0x2 ;  /* 0x0000000602047c11 */ /* 0x001fc8000f8010ff */
[----:B------:R-:W-:-:S05]  /*0460*/  LEA.HI.X R5, R2, UR7, R3, 0x2, P0 ;  /* 0x0000000702057c11 */ /* 0x000fca00080f1403 */
[----:B------:R3:W-:Y:S04]  /*0470*/  STG.E desc[UR8][R4.64], RZ ;  /* 0x000000ff04007986 */ /* 0x0007e8000c101908 */
.L_x_18:
[----:B------:R-:W-:-:S13]  /*0480*/  ISETP.NE.AND P0, PT, R0, RZ, PT ;  /* 0x000000ff0000720c */ /* 0x000fda0003f05270 */
[----:B------:R-:W-:Y:S05]  /*0490*/  @P0 EXIT ;  /* 0x000000000000094d */ /* 0x000fea0003800000 */
[----:B------:R-:W4:Y:S01]  /*04a0*/  LDC.64 R2, c[0x0][0x380] ;  /* 0x0000e000ff027b82 */ /* 0x000f220000000a00 */
[----:B0--3--:R-:W-:-:S05]  /*04b0*/  IMAD.MOV.U32 R5, RZ, RZ, 0x1 ;  /* 0x00000001ff057424 */ /* 0x009fca00078e00ff */
[----:B----4-:R-:W-:Y:S01]  /*04c0*/  STG.E desc[UR8][R2.64], R5 ;  /* 0x0000000502007986 */ /* 0x010fe2000c101908 */
[----:B------:R-:W-:Y:S05]  /*04d0*/  EXIT ;  /* 0x000000000000794d */ /* 0x000fea0003800000 */
.L_x_23:
        /* <DEDUP_REMOVED lines=10> */
.L_x_25:


//--------------------- .nv.shared._Z6run_dpPjS_jj --------------------------
	.section	.nv.shared._Z6run_dpPjS_jj,"aw",@nobits
	.sectionflags	@""
	.align	16
	.zero		1024


//--------------------- .nv.shared.reserved.0     --------------------------
	.section	.nv.shared.reserved.0,"aw",@nobits
	.weak		__nv_reservedSMEM_offset_0_alias
	.size		__nv_reservedSMEM_offset_0_alias, 0, 64
	.other		__nv_reservedSMEM_offset_0_alias,@"STO_CUDA_RESERVED_SHARED STV_DEFAULT"
__nv_reservedSMEM_offset_0_alias:
	.zero		0
	.zero		64


//--------------------- .nv.shared._Z7init_dpPjj  --------------------------
	.section	.nv.shared._Z7init_dpPjj,"aw",@nobits
	.sectionflags	@""
	.align	16
	.zero		1024


//--------------------- .nv.constant0._Z6run_dpPjS_jj --------------------------
	.section	.nv.constant0._Z6run_dpPjS_jj,"a",@progbits
	.sectionflags	@""
	.align	4
.nv.constant0._Z6run_dpPjS_jj:
	.zero		920


//--------------------- .nv.constant0._Z7init_dpPjj --------------------------
	.section	.nv.constant0._Z7init_dpPjj,"a",@progbits
	.sectionflags	@""
	.align	4
.nv.constant0._Z7init_dpPjj:
	.zero		908


//--------------------- SYMBOLS --------------------------

	.type		.nv.reservedSmem.offset0,@object
	.size		.nv.reservedSmem.offset0,0x4
	.type		.nv.reservedSmem.cap,@object
	.size		.nv.reservedSmem.cap,0x4
